//
// Generated by NVIDIA NVVM Compiler
//
// Compiler Build ID: CL-36424714
// Cuda compilation tools, release 13.0, V13.0.88
// Based on NVVM 20.0.0
//

.version 9.0
.target sm_100
.address_size 64

	// .globl	cuinterp

.visible .entry cuinterp(
	.param .u64 .ptr .align 1 cuinterp_param_0,
	.param .u32 cuinterp_param_1,
	.param .u64 .ptr .align 1 cuinterp_param_2,
	.param .u32 cuinterp_param_3,
	.param .u64 .ptr .align 1 cuinterp_param_4,
	.param .u64 .ptr .align 1 cuinterp_param_5,
	.param .f64 cuinterp_param_6,
	.param .f64 cuinterp_param_7
)
{
	.reg .pred 	%p<14>;
	.reg .b32 	%r<26>;
	.reg .b64 	%rd<33>;
	.reg .b64 	%fd<30>;

	ld.param.u64 	%rd5, [cuinterp_param_0];
	ld.param.u32 	%r12, [cuinterp_param_1];
	ld.param.u64 	%rd6, [cuinterp_param_2];
	ld.param.u32 	%r13, [cuinterp_param_3];
	ld.param.u64 	%rd7, [cuinterp_param_4];
	ld.param.u64 	%rd8, [cuinterp_param_5];
	ld.param.f64 	%fd26, [cuinterp_param_6];
	ld.param.f64 	%fd27, [cuinterp_param_7];
	cvta.to.global.u64 	%rd1, %rd8;
	cvta.to.global.u64 	%rd2, %rd6;
	cvta.to.global.u64 	%rd3, %rd5;
	cvta.to.global.u64 	%rd4, %rd7;
	setp.neu.f64 	%p1, %fd26, 0d3FBF9A6B50B0F27C;
	@%p1 bra 	$L__BB0_2;
	ld.global.f64 	%fd26, [%rd4];
$L__BB0_2:
	setp.neu.f64 	%p2, %fd27, 0d3FBF9A6B50B0F27C;
	@%p2 bra 	$L__BB0_4;
	mul.wide.s32 	%rd9, %r13, 8;
	add.s64 	%rd10, %rd4, %rd9;
	ld.global.f64 	%fd27, [%rd10+-8];
$L__BB0_4:
	mov.u32 	%r14, %tid.x;
	mov.u32 	%r1, %ntid.x;
	mov.u32 	%r15, %ctaid.x;
	mad.lo.s32 	%r22, %r1, %r15, %r14;
	setp.ge.s32 	%p3, %r22, %r12;
	@%p3 bra 	$L__BB0_18;
	setp.lt.s32 	%p4, %r13, 1;
	mov.u32 	%r16, %nctaid.x;
	mul.lo.s32 	%r3, %r1, %r16;
	@%p4 bra 	$L__BB0_14;
$L__BB0_6:
	mul.wide.s32 	%rd17, %r22, 8;
	add.s64 	%rd18, %rd3, %rd17;
	ld.global.f64 	%fd5, [%rd18];
	mov.b32 	%r24, 0;
	mov.u32 	%r23, %r13;
$L__BB0_7:
	add.s32 	%r18, %r23, %r24;
	shr.u32 	%r19, %r18, 1;
	mul.wide.u32 	%rd19, %r19, 8;
	add.s64 	%rd20, %rd2, %rd19;
	ld.global.f64 	%fd15, [%rd20];
	setp.lt.f64 	%p8, %fd15, %fd5;
	add.s32 	%r20, %r19, 1;
	selp.b32 	%r24, %r20, %r24, %p8;
	selp.b32 	%r23, %r23, %r19, %p8;
	setp.lt.s32 	%p9, %r24, %r23;
	@%p9 bra 	$L__BB0_7;
	setp.eq.s32 	%p10, %r24, %r13;
	mov.f64 	%fd28, %fd27;
	@%p10 bra 	$L__BB0_13;
	mul.wide.s32 	%rd21, %r24, 8;
	add.s64 	%rd22, %rd2, %rd21;
	ld.global.f64 	%fd16, [%rd22+-8];
	setp.eq.f64 	%p11, %fd16, %fd5;
	@%p11 bra 	$L__BB0_12;
	setp.lt.s32 	%p12, %r24, 2;
	mov.f64 	%fd28, %fd26;
	@%p12 bra 	$L__BB0_13;
	add.s32 	%r21, %r24, -1;
	mul.wide.u32 	%rd23, %r21, 8;
	add.s64 	%rd24, %rd4, %rd23;
	ld.global.f64 	%fd17, [%rd24];
	mul.wide.u32 	%rd25, %r24, 8;
	add.s64 	%rd26, %rd4, %rd25;
	ld.global.f64 	%fd18, [%rd26];
	sub.f64 	%fd19, %fd18, %fd17;
	add.s64 	%rd27, %rd2, %rd23;
	ld.global.f64 	%fd20, [%rd27];
	sub.f64 	%fd21, %fd5, %fd20;
	mul.f64 	%fd22, %fd19, %fd21;
	add.s64 	%rd28, %rd2, %rd25;
	ld.global.f64 	%fd23, [%rd28];
	sub.f64 	%fd24, %fd23, %fd20;
	div.rn.f64 	%fd25, %fd22, %fd24;
	add.f64 	%fd28, %fd17, %fd25;
	bra.uni 	$L__BB0_13;
$L__BB0_12:
	add.s64 	%rd30, %rd4, %rd17;
	ld.global.f64 	%fd28, [%rd30];
$L__BB0_13:
	add.s64 	%rd32, %rd1, %rd17;
	st.global.f64 	[%rd32], %fd28;
	add.s32 	%r22, %r22, %r3;
	setp.lt.s32 	%p13, %r22, %r12;
	@%p13 bra 	$L__BB0_6;
	bra.uni 	$L__BB0_18;
$L__BB0_14:
	setp.eq.s32 	%p5, %r13, 0;
	mov.f64 	%fd29, %fd27;
	@%p5 bra 	$L__BB0_17;
	mul.wide.s32 	%rd11, %r22, 8;
	add.s64 	%rd12, %rd3, %rd11;
	ld.global.f64 	%fd13, [%rd12];
	ld.global.f64 	%fd14, [%rd2+-8];
	setp.neu.f64 	%p6, %fd14, %fd13;
	mov.f64 	%fd29, %fd26;
	@%p6 bra 	$L__BB0_17;
	add.s64 	%rd14, %rd4, %rd11;
	ld.global.f64 	%fd29, [%rd14];
$L__BB0_17:
	mul.wide.s32 	%rd15, %r22, 8;
	add.s64 	%rd16, %rd1, %rd15;
	st.global.f64 	[%rd16], %fd29;
	add.s32 	%r22, %r22, %r3;
	setp.lt.s32 	%p7, %r22, %r12;
	@%p7 bra 	$L__BB0_14;
$L__BB0_18:
	ret;

}
	// .globl	cugradient
.visible .entry cugradient(
	.param .f64 cugradient_param_0,
	.param .u64 .ptr .align 1 cugradient_param_1,
	.param .u64 .ptr .align 1 cugradient_param_2,
	.param .u32 cugradient_param_3
)
{
	.reg .pred 	%p<5>;
	.reg .b32 	%r<22>;
	.reg .b64 	%rd<13>;
	.reg .b64 	%fd<9>;

	ld.param.f64 	%fd2, [cugradient_param_0];
	ld.param.u64 	%rd3, [cugradient_param_1];
	ld.param.u64 	%rd4, [cugradient_param_2];
	ld.param.u32 	%r8, [cugradient_param_3];
	cvta.to.global.u64 	%rd1, %rd4;
	cvta.to.global.u64 	%rd2, %rd3;
	mov.u32 	%r9, %tid.x;
	mov.u32 	%r1, %ntid.x;
	mov.u32 	%r10, %ctaid.x;
	mad.lo.s32 	%r2, %r1, %r10, %r9;
	add.s32 	%r21, %r2, 1;
	add.s32 	%r4, %r8, -1;
	setp.ge.s32 	%p1, %r21, %r4;
	@%p1 bra 	$L__BB1_3;
	add.f64 	%fd1, %fd2, %fd2;
	mov.u32 	%r11, %nctaid.x;
	mul.lo.s32 	%r5, %r1, %r11;
$L__BB1_2:
	mul.wide.s32 	%rd5, %r21, 4;
	add.s64 	%rd6, %rd2, %rd5;
	ld.global.u32 	%r12, [%rd6+4];
	ld.global.u32 	%r13, [%rd6+-4];
	sub.s32 	%r14, %r12, %r13;
	cvt.rn.f64.s32 	%fd3, %r14;
	div.rn.f64 	%fd4, %fd3, %fd1;
	mul.wide.s32 	%rd7, %r21, 8;
	add.s64 	%rd8, %rd1, %rd7;
	st.global.f64 	[%rd8], %fd4;
	add.s32 	%r21, %r21, %r5;
	setp.lt.s32 	%p2, %r21, %r4;
	@%p2 bra 	$L__BB1_2;
$L__BB1_3:
	setp.eq.s32 	%p3, %r2, 32;
	@%p3 bra 	$L__BB1_6;
	setp.ne.s32 	%p4, %r2, 0;
	@%p4 bra 	$L__BB1_7;
	ld.global.u32 	%r18, [%rd2+4];
	ld.global.u32 	%r19, [%rd2];
	sub.s32 	%r20, %r18, %r19;
	cvt.rn.f64.s32 	%fd7, %r20;
	div.rn.f64 	%fd8, %fd7, %fd2;
	st.global.f64 	[%rd1], %fd8;
	bra.uni 	$L__BB1_7;
$L__BB1_6:
	mul.wide.s32 	%rd9, %r8, 4;
	add.s64 	%rd10, %rd2, %rd9;
	ld.global.u32 	%r15, [%rd10+-4];
	ld.global.u32 	%r16, [%rd10+-8];
	sub.s32 	%r17, %r15, %r16;
	cvt.rn.f64.s32 	%fd5, %r17;
	div.rn.f64 	%fd6, %fd5, %fd2;
	mul.wide.s32 	%rd11, %r8, 8;
	add.s64 	%rd12, %rd1, %rd11;
	st.global.f64 	[%rd12+-8], %fd6;
$L__BB1_7:
	ret;

}
	// .globl	gpu_beam_fb_track_other
.visible .entry gpu_beam_fb_track_other(
	.param .u64 .ptr .align 1 gpu_beam_fb_track_other_param_0,
	.param .u64 .ptr .align 1 gpu_beam_fb_track_other_param_1,
	.param .u64 .ptr .align 1 gpu_beam_fb_track_other_param_2,
	.param .u64 .ptr .align 1 gpu_beam_fb_track_other_param_3,
	.param .u64 .ptr .align 1 gpu_beam_fb_track_other_param_4,
	.param .f64 gpu_beam_fb_track_other_param_5,
	.param .f64 gpu_beam_fb_track_other_param_6,
	.param .u32 gpu_beam_fb_track_other_param_7,
	.param .u32 gpu_beam_fb_track_other_param_8,
	.param .u32 gpu_beam_fb_track_other_param_9
)
{
	.reg .pred 	%p<3>;
	.reg .b32 	%r<11>;
	.reg .b64 	%rd<21>;
	.reg .b64 	%fd<22>;

	ld.param.u64 	%rd6, [gpu_beam_fb_track_other_param_0];
	ld.param.u64 	%rd7, [gpu_beam_fb_track_other_param_1];
	ld.param.u64 	%rd8, [gpu_beam_fb_track_other_param_2];
	ld.param.u64 	%rd9, [gpu_beam_fb_track_other_param_3];
	ld.param.u64 	%rd10, [gpu_beam_fb_track_other_param_4];
	ld.param.f64 	%fd2, [gpu_beam_fb_track_other_param_5];
	ld.param.u32 	%r5, [gpu_beam_fb_track_other_param_7];
	ld.param.u32 	%r6, [gpu_beam_fb_track_other_param_8];
	ld.param.u32 	%r7, [gpu_beam_fb_track_other_param_9];
	mov.u32 	%r10, %tid.x;
	setp.ge.s32 	%p1, %r10, %r7;
	@%p1 bra 	$L__BB2_3;
	cvta.to.global.u64 	%rd11, %rd7;
	mul.wide.s32 	%rd12, %r6, 8;
	add.s64 	%rd1, %rd11, %rd12;
	add.f64 	%fd1, %fd2, %fd2;
	mov.u32 	%r2, %ntid.x;
	cvta.to.global.u64 	%rd2, %rd6;
	cvta.to.global.u64 	%rd3, %rd9;
	cvta.to.global.u64 	%rd4, %rd8;
	cvta.to.global.u64 	%rd5, %rd10;
$L__BB2_2:
	ld.param.f64 	%fd21, [gpu_beam_fb_track_other_param_6];
	mul.lo.s32 	%r8, %r10, %r5;
	add.s32 	%r9, %r8, %r6;
	mul.wide.s32 	%rd13, %r8, 8;
	add.s64 	%rd14, %rd1, %rd13;
	ld.global.f64 	%fd4, [%rd14];
	mul.f64 	%fd5, %fd21, %fd4;
	ld.global.f64 	%fd6, [%rd1];
	div.rn.f64 	%fd7, %fd5, %fd6;
	mul.f64 	%fd8, %fd1, %fd4;
	mul.wide.s32 	%rd15, %r9, 8;
	add.s64 	%rd16, %rd2, %rd15;
	ld.global.f64 	%fd9, [%rd16];
	add.f64 	%fd10, %fd7, %fd9;
	add.s64 	%rd17, %rd3, %rd15;
	ld.global.f64 	%fd11, [%rd17];
	sub.f64 	%fd12, %fd10, %fd11;
	mul.f64 	%fd13, %fd8, %fd12;
	div.rn.f64 	%fd14, %fd13, %fd11;
	mul.wide.s32 	%rd18, %r10, 8;
	add.s64 	%rd19, %rd4, %rd18;
	ld.global.f64 	%fd15, [%rd19];
	add.f64 	%fd16, %fd15, %fd14;
	st.global.f64 	[%rd16], %fd10;
	ld.global.f64 	%fd17, [%rd19];
	add.f64 	%fd18, %fd14, %fd17;
	st.global.f64 	[%rd19], %fd18;
	add.s64 	%rd20, %rd5, %rd15;
	ld.global.f64 	%fd19, [%rd20];
	add.f64 	%fd20, %fd16, %fd19;
	st.global.f64 	[%rd20], %fd20;
	add.s32 	%r10, %r10, %r2;
	setp.lt.s32 	%p2, %r10, %r7;
	@%p2 bra 	$L__BB2_2;
$L__BB2_3:
	ret;

}
	// .globl	gpu_rf_voltage_calc_mem_ops
.visible .entry gpu_rf_voltage_calc_mem_ops(
	.param .u64 .ptr .align 1 gpu_rf_voltage_calc_mem_ops_param_0,
	.param .u64 .ptr .align 1 gpu_rf_voltage_calc_mem_ops_param_1,
	.param .u64 .ptr .align 1 gpu_rf_voltage_calc_mem_ops_param_2,
	.param .u64 .ptr .align 1 gpu_rf_voltage_calc_mem_ops_param_3,
	.param .u64 .ptr .align 1 gpu_rf_voltage_calc_mem_ops_param_4,
	.param .u64 .ptr .align 1 gpu_rf_voltage_calc_mem_ops_param_5,
	.param .u32 gpu_rf_voltage_calc_mem_ops_param_6,
	.param .u32 gpu_rf_voltage_calc_mem_ops_param_7,
	.param .u32 gpu_rf_voltage_calc_mem_ops_param_8
)
{
	.reg .pred 	%p<3>;
	.reg .b32 	%r<15>;
	.reg .b64 	%rd<21>;
	.reg .b64 	%fd<4>;

	ld.param.u64 	%rd7, [gpu_rf_voltage_calc_mem_ops_param_0];
	ld.param.u64 	%rd8, [gpu_rf_voltage_calc_mem_ops_param_1];
	ld.param.u64 	%rd9, [gpu_rf_voltage_calc_mem_ops_param_2];
	ld.param.u64 	%rd10, [gpu_rf_voltage_calc_mem_ops_param_3];
	ld.param.u64 	%rd11, [gpu_rf_voltage_calc_mem_ops_param_4];
	ld.param.u64 	%rd12, [gpu_rf_voltage_calc_mem_ops_param_5];
	ld.param.u32 	%r9, [gpu_rf_voltage_calc_mem_ops_param_6];
	ld.param.u32 	%r7, [gpu_rf_voltage_calc_mem_ops_param_7];
	ld.param.u32 	%r8, [gpu_rf_voltage_calc_mem_ops_param_8];
	mov.u32 	%r10, %tid.x;
	mad.lo.s32 	%r13, %r8, %r10, %r9;
	setp.ge.s32 	%p1, %r13, %r7;
	@%p1 bra 	$L__BB3_3;
	mov.u32 	%r12, %ntid.x;
	mul.lo.s32 	%r2, %r8, %r12;
	cvta.to.global.u64 	%rd1, %rd10;
	cvta.to.global.u64 	%rd2, %rd7;
	cvta.to.global.u64 	%rd3, %rd11;
	cvta.to.global.u64 	%rd4, %rd8;
	cvta.to.global.u64 	%rd5, %rd12;
	cvta.to.global.u64 	%rd6, %rd9;
	mov.b32 	%r14, 0;
$L__BB3_2:
	mul.wide.s32 	%rd13, %r13, 8;
	add.s64 	%rd14, %rd1, %rd13;
	ld.global.f64 	%fd1, [%rd14];
	mul.wide.u32 	%rd15, %r14, 8;
	add.s64 	%rd16, %rd2, %rd15;
	st.global.f64 	[%rd16], %fd1;
	add.s64 	%rd17, %rd3, %rd13;
	ld.global.f64 	%fd2, [%rd17];
	add.s64 	%rd18, %rd4, %rd15;
	st.global.f64 	[%rd18], %fd2;
	add.s64 	%rd19, %rd5, %rd13;
	ld.global.f64 	%fd3, [%rd19];
	add.s64 	%rd20, %rd6, %rd15;
	st.global.f64 	[%rd20], %fd3;
	add.s32 	%r14, %r14, 1;
	add.s32 	%r13, %r13, %r2;
	setp.lt.s32 	%p2, %r13, %r7;
	@%p2 bra 	$L__BB3_2;
$L__BB3_3:
	ret;

}


// ===== COMPILED SASS (sm_100) =====

	.target	sm_100

	.elftype	@"ET_EXEC"


//--------------------- .note.nv.tkinfo           --------------------------
	.section	.note.nv.tkinfo,"",@"SHT_NOTE"
	.sectionflags	@"SHF_NOTE_NV_TKINFO"
	.tkinfo
        /*0018*/ 	.word	0x00000002
        /*0030*/ 	.string	""
        /*0030*/ 	.string	"ptxas"
        /*0030*/ 	.string	"Cuda compilation tools, release 13.0, V13.0.88"
        /*0030*/ 	.string	"Build cuda_13.0.r13.0/compiler.36424714_0"
        /*0030*/ 	.string	"-arch sm_100 -m 64 "



//--------------------- .note.nv.cuinfo           --------------------------
	.section	.note.nv.cuinfo,"",@"SHT_NOTE"
	.sectionflags	@"SHF_NOTE_NV_CUINFO"
        /*0018*/ 	.short	0x0002
        /*001a*/ 	.short	0x0064
        /*001c*/ 	.short	0x0082
	.zero		2


//--------------------- .nv.info                  --------------------------
	.section	.nv.info,"",@"SHT_CUDA_INFO"
	.align	4


	//----- nvinfo : EIATTR_REGCOUNT
	.align		4
        /*0000*/ 	.byte	0x04, 0x2f
        /*0002*/ 	.short	(.L_1 - .L_0)
	.align		4
.L_0:
        /*0004*/ 	.word	index@(cuinterp)
        /*0008*/ 	.word	0x0000001e


	//----- nvinfo : EIATTR_FRAME_SIZE
	.align		4
.L_1:
        /*000c*/ 	.byte	0x04, 0x11
        /*000e*/ 	.short	(.L_3 - .L_2)
	.align		4
.L_2:
        /*0010*/ 	.word	index@($__internal_2_$__cuda_sm20_div_rn_f64_full)
        /*0014*/ 	.word	0x00000000


	//----- nvinfo : EIATTR_FRAME_SIZE
	.align		4
.L_3:
        /*0018*/ 	.byte	0x04, 0x11
        /*001a*/ 	.short	(.L_5 - .L_4)
	.align		4
.L_4:
        /*001c*/ 	.word	index@(cuinterp)
        /*0020*/ 	.word	0x00000000


	//----- nvinfo : EIATTR_REGCOUNT
	.align		4
.L_5:
        /*0024*/ 	.byte	0x04, 0x2f
        /*0026*/ 	.short	(.L_7 - .L_6)
	.align		4
.L_6:
        /*0028*/ 	.word	index@(cugradient)
        /*002c*/ 	.word	0x0000001f


	//----- nvinfo : EIATTR_FRAME_SIZE
	.align		4
.L_7:
        /*0030*/ 	.byte	0x04, 0x11
        /*0032*/ 	.short	(.L_9 - .L_8)
	.align		4
.L_8:
        /*0034*/ 	.word	index@($__internal_1_$__cuda_sm20_div_rn_f64_full)
        /*0038*/ 	.word	0x00000000


	//----- nvinfo : EIATTR_FRAME_SIZE
	.align		4
.L_9:
        /*003c*/ 	.byte	0x04, 0x11
        /*003e*/ 	.short	(.L_11 - .L_10)
	.align		4
.L_10:
        /*0040*/ 	.word	index@(cugradient)
        /*0044*/ 	.word	0x00000000


	//----- nvinfo : EIATTR_REGCOUNT
	.align		4
.L_11:
        /*0048*/ 	.byte	0x04, 0x2f
        /*004a*/ 	.short	(.L_13 - .L_12)
	.align		4
.L_12:
        /*004c*/ 	.word	index@(gpu_beam_fb_track_other)
        /*0050*/ 	.word	0x0000002a


	//----- nvinfo : EIATTR_FRAME_SIZE
	.align		4
.L_13:
        /*0054*/ 	.byte	0x04, 0x11
        /*0056*/ 	.short	(.L_15 - .L_14)
	.align		4
.L_14:
        /*0058*/ 	.word	index@($__internal_0_$__cuda_sm20_div_rn_f64_full)
        /*005c*/ 	.word	0x00000000


	//----- nvinfo : EIATTR_FRAME_SIZE
	.align		4
.L_15:
        /*0060*/ 	.byte	0x04, 0x11
        /*0062*/ 	.short	(.L_17 - .L_16)
	.align		4
.L_16:
        /*0064*/ 	.word	index@(gpu_beam_fb_track_other)
        /*0068*/ 	.word	0x00000000


	//----- nvinfo : EIATTR_REGCOUNT
	.align		4
.L_17:
        /*006c*/ 	.byte	0x04, 0x2f
        /*006e*/ 	.short	(.L_19 - .L_18)
	.align		4
.L_18:
        /*0070*/ 	.word	index@(gpu_rf_voltage_calc_mem_ops)
        /*0074*/ 	.word	0x00000020


	//----- nvinfo : EIATTR_FRAME_SIZE
	.align		4
.L_19:
        /*0078*/ 	.byte	0x04, 0x11
        /*007a*/ 	.short	(.L_21 - .L_20)
	.align		4
.L_20:
        /*007c*/ 	.word	index@(gpu_rf_voltage_calc_mem_ops)
        /*0080*/ 	.word	0x00000000


	//----- nvinfo : EIATTR_MIN_STACK_SIZE
	.align		4
.L_21:
        /*0084*/ 	.byte	0x04, 0x12
        /*0086*/ 	.short	(.L_23 - .L_22)
	.align		4
.L_22:
        /*0088*/ 	.word	index@(gpu_rf_voltage_calc_mem_ops)
        /*008c*/ 	.word	0x00000000


	//----- nvinfo : EIATTR_MIN_STACK_SIZE
	.align		4
.L_23:
        /*0090*/ 	.byte	0x04, 0x12
        /*0092*/ 	.short	(.L_25 - .L_24)
	.align		4
.L_24:
        /*0094*/ 	.word	index@(gpu_beam_fb_track_other)
        /*0098*/ 	.word	0x00000000


	//----- nvinfo : EIATTR_MIN_STACK_SIZE
	.align		4
.L_25:
        /*009c*/ 	.byte	0x04, 0x12
        /*009e*/ 	.short	(.L_27 - .L_26)
	.align		4
.L_26:
        /*00a0*/ 	.word	index@(cugradient)
        /*00a4*/ 	.word	0x00000000


	//----- nvinfo : EIATTR_MIN_STACK_SIZE
	.align		4
.L_27:
        /*00a8*/ 	.byte	0x04, 0x12
        /*00aa*/ 	.short	(.L_29 - .L_28)
	.align		4
.L_28:
        /*00ac*/ 	.word	index@(cuinterp)
        /*00b0*/ 	.word	0x00000000
.L_29:


//--------------------- .nv.compat                --------------------------
	.section	.nv.compat,"",@"SHT_CUDA_COMPAT_INFO"
	.align	4
        /*0000*/ 	.byte	0x02, 0x09, 0x00, 0x00, 0x02, 0x02, 0x01, 0x00, 0x02, 0x05, 0x05, 0x00, 0x03, 0x07, 0x01, 0x01
        /*0010*/ 	.byte	0x02, 0x03, 0x00, 0x00, 0x02, 0x06, 0x01, 0x00, 0x04, 0x0b, 0x08, 0x00, 0x01, 0x00, 0x00, 0x00
        /*0020*/ 	.byte	0x00, 0x00, 0x00, 0x00


//--------------------- .nv.info.gpu_rf_voltage_calc_mem_ops --------------------------
	.section	.nv.info.gpu_rf_voltage_calc_mem_ops,"",@"SHT_CUDA_INFO"
	.sectionflags	@""
	.align	4


	//----- nvinfo : EIATTR_CUDA_API_VERSION
	.align		4
        /*0000*/ 	.byte	0x04, 0x37
        /*0002*/ 	.short	(.L_31 - .L_30)
.L_30:
        /*0004*/ 	.word	0x00000082


	//----- nvinfo : EIATTR_KPARAM_INFO
	.align		4
.L_31:
        /*0008*/ 	.byte	0x04, 0x17
        /*000a*/ 	.short	(.L_33 - .L_32)
.L_32:
        /*000c*/ 	.word	0x00000000
        /*0010*/ 	.short	0x0008
        /*0012*/ 	.short	0x0038
        /*0014*/ 	.byte	0x00, 0xf0, 0x11, 0x00


	//----- nvinfo : EIATTR_KPARAM_INFO
	.align		4
.L_33:
        /*0018*/ 	.byte	0x04, 0x17
        /*001a*/ 	.short	(.L_35 - .L_34)
.L_34:
        /*001c*/ 	.word	0x00000000
        /*0020*/ 	.short	0x0007
        /*0022*/ 	.short	0x0034
        /*0024*/ 	.byte	0x00, 0xf0, 0x11, 0x00


	//----- nvinfo : EIATTR_KPARAM_INFO
	.align		4
.L_35:
        /*0028*/ 	.byte	0x04, 0x17
        /*002a*/ 	.short	(.L_37 - .L_36)
.L_36:
        /*002c*/ 	.word	0x00000000
        /*0030*/ 	.short	0x0006
        /*0032*/ 	.short	0x0030
        /*0034*/ 	.byte	0x00, 0xf0, 0x11, 0x00


	//----- nvinfo : EIATTR_KPARAM_INFO
	.align		4
.L_37:
        /*0038*/ 	.byte	0x04, 0x17
        /*003a*/ 	.short	(.L_39 - .L_38)
.L_38:
        /*003c*/ 	.word	0x00000000
        /*0040*/ 	.short	0x0005
        /*0042*/ 	.short	0x0028
        /*0044*/ 	.byte	0x00, 0xf5, 0x21, 0x00


	//----- nvinfo : EIATTR_KPARAM_INFO
	.align		4
.L_39:
        /*0048*/ 	.byte	0x04, 0x17
        /*004a*/ 	.short	(.L_41 - .L_40)
.L_40:
        /*004c*/ 	.word	0x00000000
        /*0050*/ 	.short	0x0004
        /*0052*/ 	.short	0x0020
        /*0054*/ 	.byte	0x00, 0xf5, 0x21, 0x00


	//----- nvinfo : EIATTR_KPARAM_INFO
	.align		4
.L_41:
        /*0058*/ 	.byte	0x04, 0x17
        /*005a*/ 	.short	(.L_43 - .L_42)
.L_42:
        /*005c*/ 	.word	0x00000000
        /*0060*/ 	.short	0x0003
        /*0062*/ 	.short	0x0018
        /*0064*/ 	.byte	0x00, 0xf5, 0x21, 0x00


	//----- nvinfo : EIATTR_KPARAM_INFO
	.align		4
.L_43:
        /*0068*/ 	.byte	0x04, 0x17
        /*006a*/ 	.short	(.L_45 - .L_44)
.L_44:
        /*006c*/ 	.word	0x00000000
        /*0070*/ 	.short	0x0002
        /*0072*/ 	.short	0x0010
        /*0074*/ 	.byte	0x00, 0xf5, 0x21, 0x00


	//----- nvinfo : EIATTR_KPARAM_INFO
	.align		4
.L_45:
        /*0078*/ 	.byte	0x04, 0x17
        /*007a*/ 	.short	(.L_47 - .L_46)
.L_46:
        /*007c*/ 	.word	0x00000000
        /*0080*/ 	.short	0x0001
        /*0082*/ 	.short	0x0008
        /*0084*/ 	.byte	0x00, 0xf5, 0x21, 0x00


	//----- nvinfo : EIATTR_KPARAM_INFO
	.align		4
.L_47:
        /*0088*/ 	.byte	0x04, 0x17
        /*008a*/ 	.short	(.L_49 - .L_48)
.L_48:
        /*008c*/ 	.word	0x00000000
        /*0090*/ 	.short	0x0000
        /*0092*/ 	.short	0x0000
        /*0094*/ 	.byte	0x00, 0xf5, 0x21, 0x00


	//----- nvinfo : EIATTR_SPARSE_MMA_MASK
	.align		4
.L_49:
        /*0098*/ 	.byte	0x03, 0x50
        /*009a*/ 	.short	0x0000


	//----- nvinfo : EIATTR_MAXREG_COUNT
	.align		4
        /*009c*/ 	.byte	0x03, 0x1b
        /*009e*/ 	.short	0x00ff


	//----- nvinfo : EIATTR_MERCURY_ISA_VERSION
	.align		4
        /*00a0*/ 	.byte	0x03, 0x5f
        /*00a2*/ 	.short	0x0101


	//----- nvinfo : EIATTR_VRC_CTA_INIT_COUNT
	.align		4
        /*00a4*/ 	.byte	0x02, 0x4a
	.zero		1
	.zero		1


	//----- nvinfo : EIATTR_EXIT_INSTR_OFFSETS
	.align		4
        /*00a8*/ 	.byte	0x04, 0x1c
        /*00aa*/ 	.short	(.L_51 - .L_50)


	//   ....[0]....
.L_50:
        /*00ac*/ 	.word	0x00000060


	//   ....[1]....
        /*00b0*/ 	.word	0x00000200


	//----- nvinfo : EIATTR_CRS_STACK_SIZE
	.align		4
.L_51:
        /*00b4*/ 	.byte	0x04, 0x1e
        /*00b6*/ 	.short	(.L_53 - .L_52)
.L_52:
        /*00b8*/ 	.word	0x00000000


	//----- nvinfo : EIATTR_CBANK_PARAM_SIZE
	.align		4
.L_53:
        /*00bc*/ 	.byte	0x03, 0x19
        /*00be*/ 	.short	0x003c


	//----- nvinfo : EIATTR_PARAM_CBANK
	.align		4
        /*00c0*/ 	.byte	0x04, 0x0a
        /*00c2*/ 	.short	(.L_55 - .L_54)
	.align		4
.L_54:
        /*00c4*/ 	.word	index@(.nv.constant0.gpu_rf_voltage_calc_mem_ops)
        /*00c8*/ 	.short	0x0380
        /*00ca*/ 	.short	0x003c


	//----- nvinfo : EIATTR_SW_WAR
	.align		4
.L_55:
        /*00cc*/ 	.byte	0x04, 0x36
        /*00ce*/ 	.short	(.L_57 - .L_56)
.L_56:
        /*00d0*/ 	.word	0x00000008
.L_57:


//--------------------- .nv.info.gpu_beam_fb_track_other --------------------------
	.section	.nv.info.gpu_beam_fb_track_other,"",@"SHT_CUDA_INFO"
	.sectionflags	@""
	.align	4


	//----- nvinfo : EIATTR_CUDA_API_VERSION
	.align		4
        /*0000*/ 	.byte	0x04, 0x37
        /*0002*/ 	.short	(.L_59 - .L_58)
.L_58:
        /*0004*/ 	.word	0x00000082


	//----- nvinfo : EIATTR_KPARAM_INFO
	.align		4
.L_59:
        /*0008*/ 	.byte	0x04, 0x17
        /*000a*/ 	.short	(.L_61 - .L_60)
.L_60:
        /*000c*/ 	.word	0x00000000
        /*0010*/ 	.short	0x0009
        /*0012*/ 	.short	0x0040
        /*0014*/ 	.byte	0x00, 0xf0, 0x11, 0x00


	//----- nvinfo : EIATTR_KPARAM_INFO
	.align		4
.L_61:
        /*0018*/ 	.byte	0x04, 0x17
        /*001a*/ 	.short	(.L_63 - .L_62)
.L_62:
        /*001c*/ 	.word	0x00000000
        /*0020*/ 	.short	0x0008
        /*0022*/ 	.short	0x003c
        /*0024*/ 	.byte	0x00, 0xf0, 0x11, 0x00


	//----- nvinfo : EIATTR_KPARAM_INFO
	.align		4
.L_63:
        /*0028*/ 	.byte	0x04, 0x17
        /*002a*/ 	.short	(.L_65 - .L_64)
.L_64:
        /*002c*/ 	.word	0x00000000
        /*0030*/ 	.short	0x0007
        /*0032*/ 	.short	0x0038
        /*0034*/ 	.byte	0x00, 0xf0, 0x11, 0x00


	//----- nvinfo : EIATTR_KPARAM_INFO
	.align		4
.L_65:
        /*0038*/ 	.byte	0x04, 0x17
        /*003a*/ 	.short	(.L_67 - .L_66)
.L_66:
        /*003c*/ 	.word	0x00000000
        /*0040*/ 	.short	0x0006
        /*0042*/ 	.short	0x0030
        /*0044*/ 	.byte	0x00, 0xf0, 0x21, 0x00


	//----- nvinfo : EIATTR_KPARAM_INFO
	.align		4
.L_67:
        /*0048*/ 	.byte	0x04, 0x17
        /*004a*/ 	.short	(.L_69 - .L_68)
.L_68:
        /*004c*/ 	.word	0x00000000
        /*0050*/ 	.short	0x0005
        /*0052*/ 	.short	0x0028
        /*0054*/ 	.byte	0x00, 0xf0, 0x21, 0x00


	//----- nvinfo : EIATTR_KPARAM_INFO
	.align		4
.L_69:
        /*0058*/ 	.byte	0x04, 0x17
        /*005a*/ 	.short	(.L_71 - .L_70)
.L_70:
        /*005c*/ 	.word	0x00000000
        /*0060*/ 	.short	0x0004
        /*0062*/ 	.short	0x0020
        /*0064*/ 	.byte	0x00, 0xf5, 0x21, 0x00


	//----- nvinfo : EIATTR_KPARAM_INFO
	.align		4
.L_71:
        /*0068*/ 	.byte	0x04, 0x17
        /*006a*/ 	.short	(.L_73 - .L_72)
.L_72:
        /*006c*/ 	.word	0x00000000
        /*0070*/ 	.short	0x0003
        /*0072*/ 	.short	0x0018
        /*0074*/ 	.byte	0x00, 0xf5, 0x21, 0x00


	//----- nvinfo : EIATTR_KPARAM_INFO
	.align		4
.L_73:
        /*0078*/ 	.byte	0x04, 0x17
        /*007a*/ 	.short	(.L_75 - .L_74)
.L_74:
        /*007c*/ 	.word	0x00000000
        /*0080*/ 	.short	0x0002
        /*0082*/ 	.short	0x0010
        /*0084*/ 	.byte	0x00, 0xf5, 0x21, 0x00


	//----- nvinfo : EIATTR_KPARAM_INFO
	.align		4
.L_75:
        /*0088*/ 	.byte	0x04, 0x17
        /*008a*/ 	.short	(.L_77 - .L_76)
.L_76:
        /*008c*/ 	.word	0x00000000
        /*0090*/ 	.short	0x0001
        /*0092*/ 	.short	0x0008
        /*0094*/ 	.byte	0x00, 0xf5, 0x21, 0x00


	//----- nvinfo : EIATTR_KPARAM_INFO
	.align		4
.L_77:
        /*0098*/ 	.byte	0x04, 0x17
        /*009a*/ 	.short	(.L_79 - .L_78)
.L_78:
        /*009c*/ 	.word	0x00000000
        /*00a0*/ 	.short	0x0000
        /*00a2*/ 	.short	0x0000
        /*00a4*/ 	.byte	0x00, 0xf5, 0x21, 0x00


	//----- nvinfo : EIATTR_SPARSE_MMA_MASK
	.align		4
.L_79:
        /*00a8*/ 	.byte	0x03, 0x50
        /*00aa*/ 	.short	0x0000


	//----- nvinfo : EIATTR_MAXREG_COUNT
	.align		4
        /*00ac*/ 	.byte	0x03, 0x1b
        /*00ae*/ 	.short	0x00ff


	//----- nvinfo : EIATTR_MERCURY_ISA_VERSION
	.align		4
        /*00b0*/ 	.byte	0x03, 0x5f
        /*00b2*/ 	.short	0x0101


	//----- nvinfo : EIATTR_VRC_CTA_INIT_COUNT
	.align		4
        /*00b4*/ 	.byte	0x02, 0x4a
	.zero		1
	.zero		1


	//----- nvinfo : EIATTR_EXIT_INSTR_OFFSETS
	.align		4
        /*00b8*/ 	.byte	0x04, 0x1c
        /*00ba*/ 	.short	(.L_81 - .L_80)


	//   ....[0]....
.L_80:
        /*00bc*/ 	.word	0x00000040


	//   ....[1]....
        /*00c0*/ 	.word	0x000005b0


	//----- nvinfo : EIATTR_CRS_STACK_SIZE
	.align		4
.L_81:
        /*00c4*/ 	.byte	0x04, 0x1e
        /*00c6*/ 	.short	(.L_83 - .L_82)
.L_82:
        /*00c8*/ 	.word	0x00000000


	//----- nvinfo : EIATTR_CBANK_PARAM_SIZE
	.align		4
.L_83:
        /*00cc*/ 	.byte	0x03, 0x19
        /*00ce*/ 	.short	0x0044


	//----- nvinfo : EIATTR_PARAM_CBANK
	.align		4
        /*00d0*/ 	.byte	0x04, 0x0a
        /*00d2*/ 	.short	(.L_85 - .L_84)
	.align		4
.L_84:
        /*00d4*/ 	.word	index@(.nv.constant0.gpu_beam_fb_track_other)
        /*00d8*/ 	.short	0x0380
        /*00da*/ 	.short	0x0044


	//----- nvinfo : EIATTR_SW_WAR
	.align		4
.L_85:
        /*00dc*/ 	.byte	0x04, 0x36
        /*00de*/ 	.short	(.L_87 - .L_86)
.L_86:
        /*00e0*/ 	.word	0x00000008
.L_87:


//--------------------- .nv.info.cugradient       --------------------------
	.section	.nv.info.cugradient,"",@"SHT_CUDA_INFO"
	.sectionflags	@""
	.align	4


	//----- nvinfo : EIATTR_CUDA_API_VERSION
	.align		4
        /*0000*/ 	.byte	0x04, 0x37
        /*0002*/ 	.short	(.L_89 - .L_88)
.L_88:
        /*0004*/ 	.word	0x00000082


	//----- nvinfo : EIATTR_KPARAM_INFO
	.align		4
.L_89:
        /*0008*/ 	.byte	0x04, 0x17
        /*000a*/ 	.short	(.L_91 - .L_90)
.L_90:
        /*000c*/ 	.word	0x00000000
        /*0010*/ 	.short	0x0003
        /*0012*/ 	.short	0x0018
        /*0014*/ 	.byte	0x00, 0xf0, 0x11, 0x00


	//----- nvinfo : EIATTR_KPARAM_INFO
	.align		4
.L_91:
        /*0018*/ 	.byte	0x04, 0x17
        /*001a*/ 	.short	(.L_93 - .L_92)
.L_92:
        /*001c*/ 	.word	0x00000000
        /*0020*/ 	.short	0x0002
        /*0022*/ 	.short	0x0010
        /*0024*/ 	.byte	0x00, 0xf5, 0x21, 0x00


	//----- nvinfo : EIATTR_KPARAM_INFO
	.align		4
.L_93:
        /*0028*/ 	.byte	0x04, 0x17
        /*002a*/ 	.short	(.L_95 - .L_94)
.L_94:
        /*002c*/ 	.word	0x00000000
        /*0030*/ 	.short	0x0001
        /*0032*/ 	.short	0x0008
        /*0034*/ 	.byte	0x00, 0xf5, 0x21, 0x00


	//----- nvinfo : EIATTR_KPARAM_INFO
	.align		4
.L_95:
        /*0038*/ 	.byte	0x04, 0x17
        /*003a*/ 	.short	(.L_97 - .L_96)
.L_96:
        /*003c*/ 	.word	0x00000000
        /*0040*/ 	.short	0x0000
        /*0042*/ 	.short	0x0000
        /*0044*/ 	.byte	0x00, 0xf0, 0x21, 0x00


	//----- nvinfo : EIATTR_SPARSE_MMA_MASK
	.align		4
.L_97:
        /*0048*/ 	.byte	0x03, 0x50
        /*004a*/ 	.short	0x0000


	//----- nvinfo : EIATTR_MAXREG_COUNT
	.align		4
        /*004c*/ 	.byte	0x03, 0x1b
        /*004e*/ 	.short	0x00ff


	//----- nvinfo : EIATTR_MERCURY_ISA_VERSION
	.align		4
        /*0050*/ 	.byte	0x03, 0x5f
        /*0052*/ 	.short	0x0101


	//----- nvinfo : EIATTR_VRC_CTA_INIT_COUNT
	.align		4
        /*0054*/ 	.byte	0x02, 0x4a
	.zero		1
	.zero		1


	//----- nvinfo : EIATTR_EXIT_INSTR_OFFSETS
	.align		4
        /*0058*/ 	.byte	0x04, 0x1c
        /*005a*/ 	.short	(.L_99 - .L_98)


	//   ....[0]....
.L_98:
        /*005c*/ 	.word	0x00000380


	//   ....[1]....
        /*0060*/ 	.word	0x00000580


	//   ....[2]....
        /*0064*/ 	.word	0x000007c0


	//----- nvinfo : EIATTR_CRS_STACK_SIZE
	.align		4
.L_99:
        /*0068*/ 	.byte	0x04, 0x1e
        /*006a*/ 	.short	(.L_101 - .L_100)
.L_100:
        /*006c*/ 	.word	0x00000000


	//----- nvinfo : EIATTR_CBANK_PARAM_SIZE
	.align		4
.L_101:
        /*0070*/ 	.byte	0x03, 0x19
        /*0072*/ 	.short	0x001c


	//----- nvinfo : EIATTR_PARAM_CBANK
	.align		4
        /*0074*/ 	.byte	0x04, 0x0a
        /*0076*/ 	.short	(.L_103 - .L_102)
	.align		4
.L_102:
        /*0078*/ 	.word	index@(.nv.constant0.cugradient)
        /*007c*/ 	.short	0x0380
        /*007e*/ 	.short	0x001c


	//----- nvinfo : EIATTR_SW_WAR
	.align		4
.L_103:
        /*0080*/ 	.byte	0x04, 0x36
        /*0082*/ 	.short	(.L_105 - .L_104)
.L_104:
        /*0084*/ 	.word	0x00000008
.L_105:


//--------------------- .nv.info.cuinterp         --------------------------
	.section	.nv.info.cuinterp,"",@"SHT_CUDA_INFO"
	.sectionflags	@""
	.align	4


	//----- nvinfo : EIATTR_CUDA_API_VERSION
	.align		4
        /*0000*/ 	.byte	0x04, 0x37
        /*0002*/ 	.short	(.L_107 - .L_106)
.L_106:
        /*0004*/ 	.word	0x00000082


	//----- nvinfo : EIATTR_KPARAM_INFO
	.align		4
.L_107:
        /*0008*/ 	.byte	0x04, 0x17
        /*000a*/ 	.short	(.L_109 - .L_108)
.L_108:
        /*000c*/ 	.word	0x00000000
        /*0010*/ 	.short	0x0007
        /*0012*/ 	.short	0x0038
        /*0014*/ 	.byte	0x00, 0xf0, 0x21, 0x00


	//----- nvinfo : EIATTR_KPARAM_INFO
	.align		4
.L_109:
        /*0018*/ 	.byte	0x04, 0x17
        /*001a*/ 	.short	(.L_111 - .L_110)
.L_110:
        /*001c*/ 	.word	0x00000000
        /*0020*/ 	.short	0x0006
        /*0022*/ 	.short	0x0030
        /*0024*/ 	.byte	0x00, 0xf0, 0x21, 0x00


	//----- nvinfo : EIATTR_KPARAM_INFO
	.align		4
.L_111:
        /*0028*/ 	.byte	0x04, 0x17
        /*002a*/ 	.short	(.L_113 - .L_112)
.L_112:
        /*002c*/ 	.word	0x00000000
        /*0030*/ 	.short	0x0005
        /*0032*/ 	.short	0x0028
        /*0034*/ 	.byte	0x00, 0xf5, 0x21, 0x00


	//----- nvinfo : EIATTR_KPARAM_INFO
	.align		4
.L_113:
        /*0038*/ 	.byte	0x04, 0x17
        /*003a*/ 	.short	(.L_115 - .L_114)
.L_114:
        /*003c*/ 	.word	0x00000000
        /*0040*/ 	.short	0x0004
        /*0042*/ 	.short	0x0020
        /*0044*/ 	.byte	0x00, 0xf5, 0x21, 0x00


	//----- nvinfo : EIATTR_KPARAM_INFO
	.align		4
.L_115:
        /*0048*/ 	.byte	0x04, 0x17
        /*004a*/ 	.short	(.L_117 - .L_116)
.L_116:
        /*004c*/ 	.word	0x00000000
        /*0050*/ 	.short	0x0003
        /*0052*/ 	.short	0x0018
        /*0054*/ 	.byte	0x00, 0xf0, 0x11, 0x00


	//----- nvinfo : EIATTR_KPARAM_INFO
	.align		4
.L_117:
        /*0058*/ 	.byte	0x04, 0x17
        /*005a*/ 	.short	(.L_119 - .L_118)
.L_118:
        /*005c*/ 	.word	0x00000000
        /*0060*/ 	.short	0x0002
        /*0062*/ 	.short	0x0010
        /*0064*/ 	.byte	0x00, 0xf5, 0x21, 0x00


	//----- nvinfo : EIATTR_KPARAM_INFO
	.align		4
.L_119:
        /*0068*/ 	.byte	0x04, 0x17
        /*006a*/ 	.short	(.L_121 - .L_120)
.L_120:
        /*006c*/ 	.word	0x00000000
        /*0070*/ 	.short	0x0001
        /*0072*/ 	.short	0x0008
        /*0074*/ 	.byte	0x00, 0xf0, 0x11, 0x00


	//----- nvinfo : EIATTR_KPARAM_INFO
	.align		4
.L_121:
        /*0078*/ 	.byte	0x04, 0x17
        /*007a*/ 	.short	(.L_123 - .L_122)
.L_122:
        /*007c*/ 	.word	0x00000000
        /*0080*/ 	.short	0x0000
        /*0082*/ 	.short	0x0000
        /*0084*/ 	.byte	0x00, 0xf5, 0x21, 0x00


	//----- nvinfo : EIATTR_SPARSE_MMA_MASK
	.align		4
.L_123:
        /*0088*/ 	.byte	0x03, 0x50
        /*008a*/ 	.short	0x0000


	//----- nvinfo : EIATTR_MAXREG_COUNT
	.align		4
        /*008c*/ 	.byte	0x03, 0x1b
        /*008e*/ 	.short	0x00ff


	//----- nvinfo : EIATTR_MERCURY_ISA_VERSION
	.align		4
        /*0090*/ 	.byte	0x03, 0x5f
        /*0092*/ 	.short	0x0101


	//----- nvinfo : EIATTR_VRC_CTA_INIT_COUNT
	.align		4
        /*0094*/ 	.byte	0x02, 0x4a
	.zero		1
	.zero		1


	//----- nvinfo : EIATTR_EXIT_INSTR_OFFSETS
	.align		4
        /*0098*/ 	.byte	0x04, 0x1c
        /*009a*/ 	.short	(.L_125 - .L_124)


	//   ....[0]....
.L_124:
        /*009c*/ 	.word	0x000001a0


	//   ....[1]....
        /*00a0*/ 	.word	0x00000700


	//   ....[2]....
        /*00a4*/ 	.word	0x000008a0


	//----- nvinfo : EIATTR_CRS_STACK_SIZE
	.align		4
.L_125:
        /*00a8*/ 	.byte	0x04, 0x1e
        /*00aa*/ 	.short	(.L_127 - .L_126)
.L_126:
        /*00ac*/ 	.word	0x00000000


	//----- nvinfo : EIATTR_CBANK_PARAM_SIZE
	.align		4
.L_127:
        /*00b0*/ 	.byte	0x03, 0x19
        /*00b2*/ 	.short	0x0040


	//----- nvinfo : EIATTR_PARAM_CBANK
	.align		4
        /*00b4*/ 	.byte	0x04, 0x0a
        /*00b6*/ 	.short	(.L_129 - .L_128)
	.align		4
.L_128:
        /*00b8*/ 	.word	index@(.nv.constant0.cuinterp)
        /*00bc*/ 	.short	0x0380
        /*00be*/ 	.short	0x0040


	//----- nvinfo : EIATTR_SW_WAR
	.align		4
.L_129:
        /*00c0*/ 	.byte	0x04, 0x36
        /*00c2*/ 	.short	(.L_131 - .L_130)
.L_130:
        /*00c4*/ 	.word	0x00000008
.L_131:


//--------------------- .nv.callgraph             --------------------------
	.section	.nv.callgraph,"",@"SHT_CUDA_CALLGRAPH"
	.align	4
	.sectionentsize	8
	.align		4
        /*0000*/ 	.word	0x00000000
	.align		4
        /*0004*/ 	.word	0xffffffff
	.align		4
        /*0008*/ 	.word	0x00000000
	.align		4
        /*000c*/ 	.word	0xfffffffe
	.align		4
        /*0010*/ 	.word	0x00000000
	.align		4
        /*0014*/ 	.word	0xfffffffd
	.align		4
        /*0018*/ 	.word	0x00000000
	.align		4
        /*001c*/ 	.word	0xfffffffc


//--------------------- .text.gpu_rf_voltage_calc_mem_ops --------------------------
	.section	.text.gpu_rf_voltage_calc_mem_ops,"ax",@progbits
	.align	128
        .global         gpu_rf_voltage_calc_mem_ops
        .type           gpu_rf_voltage_calc_mem_ops,@function
        .size           gpu_rf_voltage_calc_mem_ops,(.L_x_48 - gpu_rf_voltage_calc_mem_ops)
        .other          gpu_rf_voltage_calc_mem_ops,@"STO_CUDA_ENTRY STV_DEFAULT"
gpu_rf_voltage_calc_mem_ops:
.text.gpu_rf_voltage_calc_mem_ops:
[----:B------:R-:W-:Y:S01]  /*0000*/  LDC R1, c[0x0][0x37c] ;  /* 0x0000df00ff017b82 */ /* 0x000fe20000000800 */
[----:B------:R-:W0:Y:S07]  /*0010*/  S2R R19, SR_TID.X ;  /* 0x0000000000137919 */ /* 0x000e2e0000002100 */
[----:B------:R-:W0:Y:S01]  /*0020*/  LDC.64 R2, c[0x0][0x3b0] ;  /* 0x0000ec00ff027b82 */ /* 0x000e220000000a00 */
[----:B------:R-:W0:Y:S02]  /*0030*/  LDCU UR6, c[0x0][0x3b8] ;  /* 0x00007700ff0677ac */ /* 0x000e240008000800 */
[----:B0-----:R-:W-:-:S05]  /*0040*/  IMAD R19, R19, UR6, R2 ;  /* 0x0000000613137c24 */ /* 0x001fca000f8e0202 */
[----:B------:R-:W-:-:S13]  /*0050*/  ISETP.GE.AND P0, PT, R19, R3, PT ;  /* 0x000000031300720c */ /* 0x000fda0003f06270 */
[----:B------:R-:W-:Y:S05]  /*0060*/  @P0 EXIT ;  /* 0x000000000000094d */ /* 0x000fea0003800000 */
[----:B------:R-:W0:Y:S01]  /*0070*/  LDC R0, c[0x0][0x360] ;  /* 0x0000d800ff007b82 */ /* 0x000e220000000800 */
[----:B------:R-:W-:Y:S01]  /*0080*/  HFMA2 R17, -RZ, RZ, 0, 0 ;  /* 0x00000000ff117431 */ /* 0x000fe200000001ff */
[----:B------:R-:W1:Y:S06]  /*0090*/  LDCU.64 UR4, c[0x0][0x358] ;  /* 0x00006b00ff0477ac */ /* 0x000e6c0008000a00 */
[----:B------:R-:W2:Y:S08]  /*00a0*/  LDC.64 R4, c[0x0][0x380] ;  /* 0x0000e000ff047b82 */ /* 0x000eb00000000a00 */
[----:B------:R-:W3:Y:S08]  /*00b0*/  LDC.64 R6, c[0x0][0x388] ;  /* 0x0000e200ff067b82 */ /* 0x000ef00000000a00 */
[----:B------:R-:W4:Y:S08]  /*00c0*/  LDC.64 R8, c[0x0][0x3a0] ;  /* 0x0000e800ff087b82 */ /* 0x000f300000000a00 */
[----:B------:R-:W0:Y:S08]  /*00d0*/  LDC.64 R10, c[0x0][0x3a8] ;  /* 0x0000ea00ff0a7b82 */ /* 0x000e300000000a00 */
[----:B------:R-:W0:Y:S08]  /*00e0*/  LDC.64 R12, c[0x0][0x390] ;  /* 0x0000e400ff0c7b82 */ /* 0x000e300000000a00 */
[----:B-1----:R-:W0:Y:S02]  /*00f0*/  LDC.64 R14, c[0x0][0x398] ;  /* 0x0000e600ff0e7b82 */ /* 0x002e240000000a00 */
.L_x_0:
[----:B0-----:R-:W-:-:S06]  /*0100*/  IMAD.WIDE R20, R19, 0x8, R14 ;  /* 0x0000000813147825 */ /* 0x001fcc00078e020e */
[----:B------:R-:W5:Y:S01]  /*0110*/  LDG.E.64 R20, desc[UR4][R20.64] ;  /* 0x0000000414147981 */ /* 0x000f62000c1e1b00 */
[----:B-12---:R-:W-:-:S04]  /*0120*/  IMAD.WIDE.U32 R22, R17, 0x8, R4 ;  /* 0x0000000811167825 */ /* 0x006fc800078e0004 */
[----:B----4-:R-:W-:Y:S01]  /*0130*/  IMAD.WIDE R24, R19, 0x8, R8 ;  /* 0x0000000813187825 */ /* 0x010fe200078e0208 */
[----:B-----5:R0:W-:Y:S05]  /*0140*/  STG.E.64 desc[UR4][R22.64], R20 ;  /* 0x0000001416007986 */ /* 0x0201ea000c101b04 */
[----:B------:R-:W2:Y:S01]  /*0150*/  LDG.E.64 R24, desc[UR4][R24.64] ;  /* 0x0000000418187981 */ /* 0x000ea2000c1e1b00 */
[----:B---3--:R-:W-:-:S04]  /*0160*/  IMAD.WIDE.U32 R26, R17, 0x8, R6 ;  /* 0x00000008111a7825 */ /* 0x008fc800078e0006 */
[----:B------:R-:W-:Y:S01]  /*0170*/  IMAD.WIDE R28, R19, 0x8, R10 ;  /* 0x00000008131c7825 */ /* 0x000fe200078e020a */
[----:B--2---:R1:W-:Y:S05]  /*0180*/  STG.E.64 desc[UR4][R26.64], R24 ;  /* 0x000000181a007986 */ /* 0x0043ea000c101b04 */
[----:B------:R-:W2:Y:S01]  /*0190*/  LDG.E.64 R28, desc[UR4][R28.64] ;  /* 0x000000041c1c7981 */ /* 0x000ea2000c1e1b00 */
[C---:B0-----:R-:W-:Y:S01]  /*01a0*/  IMAD.WIDE.U32 R22, R17.reuse, 0x8, R12 ;  /* 0x0000000811167825 */ /* 0x041fe200078e000c */
[----:B------:R-:W-:-:S03]  /*01b0*/  IADD3 R17, PT, PT, R17, 0x1, RZ ;  /* 0x0000000111117810 */ /* 0x000fc60007ffe0ff */
[----:B------:R-:W-:-:S05]  /*01c0*/  IMAD R19, R0, UR6, R19 ;  /* 0x0000000600137c24 */ /* 0x000fca000f8e0213 */
[----:B------:R-:W-:Y:S01]  /*01d0*/  ISETP.GE.AND P0, PT, R19, R3, PT ;  /* 0x000000031300720c */ /* 0x000fe20003f06270 */
[----:B--2---:R1:W-:-:S12]  /*01e0*/  STG.E.64 desc[UR4][R22.64], R28 ;  /* 0x0000001c16007986 */ /* 0x0043d8000c101b04 */
[----:B------:R-:W-:Y:S05]  /*01f0*/  @!P0 BRA `(.L_x_0) ;  /* 0xfffffffc00c08947 */ /* 0x000fea000383ffff */
[----:B------:R-:W-:Y:S05]  /*0200*/  EXIT ;  /* 0x000000000000794d */ /* 0x000fea0003800000 */
.L_x_1:
[----:B------:R-:W-:-:S00]  /*0210*/  BRA `(.L_x_1) ;  /* 0xfffffffc00fc7947 */ /* 0x000fc0000383ffff */
[----:B------:R-:W-:-:S00]  /*0220*/  NOP ;  /* 0x0000000000007918 */ /* 0x000fc00000000000 */
        /* <DEDUP_REMOVED lines=13> */
.L_x_48:


//--------------------- .text.gpu_beam_fb_track_other --------------------------
	.section	.text.gpu_beam_fb_track_other,"ax",@progbits
	.align	128
        .global         gpu_beam_fb_track_other
        .type           gpu_beam_fb_track_other,@function
        .size           gpu_beam_fb_track_other,(.L_x_45 - gpu_beam_fb_track_other)
        .other          gpu_beam_fb_track_other,@"STO_CUDA_ENTRY STV_DEFAULT"
gpu_beam_fb_track_other:
.text.gpu_beam_fb_track_other:
[----:B------:R-:W-:Y:S01]  /*0000*/  LDC R1, c[0x0][0x37c] ;  /* 0x0000df00ff017b82 */ /* 0x000fe20000000800 */
[----:B------:R-:W0:Y:S01]  /*0010*/  S2R R2, SR_TID.X ;  /* 0x0000000000027919 */ /* 0x000e220000002100 */
[----:B------:R-:W0:Y:S02]  /*0020*/  LDCU UR4, c[0x0][0x3c0] ;  /* 0x00007800ff0477ac */ /* 0x000e240008000800 */
[----:B0-----:R-:W-:-:S13]  /*0030*/  ISETP.GE.AND P0, PT, R2, UR4, PT ;  /* 0x0000000402007c0c */ /* 0x001fda000bf06270 */
[----:B------:R-:W-:Y:S05]  /*0040*/  @P0 EXIT ;  /* 0x000000000000094d */ /* 0x000fea0003800000 */
[----:B------:R-:W0:Y:S01]  /*0050*/  LDC.64 R16, c[0x0][0x3a8] ;  /* 0x0000ea00ff107b82 */ /* 0x000e220000000a00 */
[----:B------:R-:W1:Y:S01]  /*0060*/  LDCU UR4, c[0x0][0x360] ;  /* 0x00006c00ff0477ac */ /* 0x000e620008000800 */
[----:B------:R-:W2:Y:S06]  /*0070*/  LDCU.64 UR6, c[0x0][0x358] ;  /* 0x00006b00ff0677ac */ /* 0x000eac0008000a00 */
[----:B------:R-:W3:Y:S01]  /*0080*/  LDC R3, c[0x0][0x3bc] ;  /* 0x0000ef00ff037b82 */ /* 0x000ee20000000800 */
[----:B------:R-:W4:Y:S01]  /*0090*/  LDCU UR5, c[0x0][0x3c0] ;  /* 0x00007800ff0577ac */ /* 0x000f220008000800 */
[----:B------:R-:W0:Y:S06]  /*00a0*/  LDCU.64 UR10, c[0x0][0x3b0] ;  /* 0x00007600ff0a77ac */ /* 0x000e2c0008000a00 */
[----:B------:R-:W3:Y:S01]  /*00b0*/  LDC.64 R38, c[0x0][0x388] ;  /* 0x0000e200ff267b82 */ /* 0x000ee20000000a00 */
[----:B------:R-:W0:Y:S07]  /*00c0*/  LDCU.64 UR8, c[0x0][0x3b8] ;  /* 0x00007700ff0877ac */ /* 0x000e2e0008000a00 */
[----:B------:R-:W1:Y:S01]  /*00d0*/  LDC.64 R24, c[0x0][0x380] ;  /* 0x0000e000ff187b82 */ /* 0x000e620000000a00 */
[----:B0-----:R-:W-:-:S07]  /*00e0*/  DADD R16, R16, R16 ;  /* 0x0000000010107229 */ /* 0x001fce0000000010 */
[----:B------:R-:W0:Y:S08]  /*00f0*/  LDC.64 R22, c[0x0][0x398] ;  /* 0x0000e600ff167b82 */ /* 0x000e300000000a00 */
[----:B------:R-:W0:Y:S01]  /*0100*/  LDC.64 R20, c[0x0][0x390] ;  /* 0x0000e400ff147b82 */ /* 0x000e220000000a00 */
[----:B---3--:R-:W-:-:S07]  /*0110*/  IMAD.WIDE R38, R3, 0x8, R38 ;  /* 0x0000000803267825 */ /* 0x008fce00078e0226 */
[----:B--2-4-:R-:W3:Y:S02]  /*0120*/  LDC.64 R18, c[0x0][0x3a0] ;  /* 0x0000e800ff127b82 */ /* 0x014ee40000000a00 */
.L_x_6:
[----:B------:R-:W2:Y:S01]  /*0130*/  LDG.E.64 R4, desc[UR6][R38.64] ;  /* 0x0000000626047981 */ /* 0x000ea2000c1e1b00 */
[----:B------:R-:W-:-:S04]  /*0140*/  IMAD R3, R2, UR8, RZ ;  /* 0x0000000802037c24 */ /* 0x000fc8000f8e02ff */
[----:B----4-:R-:W-:-:S06]  /*0150*/  IMAD.WIDE R14, R3, 0x8, R38 ;  /* 0x00000008030e7825 */ /* 0x010fcc00078e0226 */
[----:B------:R-:W4:Y:S01]  /*0160*/  LDG.E.64 R14, desc[UR6][R14.64] ;  /* 0x000000060e0e7981 */ /* 0x000f22000c1e1b00 */
[----:B------:R-:W-:Y:S01]  /*0170*/  IMAD.MOV.U32 R6, RZ, RZ, 0x1 ;  /* 0x00000001ff067424 */ /* 0x000fe200078e00ff */
[----:B------:R-:W-:Y:S01]  /*0180*/  BSSY.RECONVERGENT B0, `(.L_x_2) ;  /* 0x0000017000007945 */ /* 0x000fe20003800200 */
[----:B------:R-:W-:Y:S01]  /*0190*/  VIADD R3, R3, UR9 ;  /* 0x0000000903037c36 */ /* 0x000fe20008000000 */
[----:B--2---:R-:W2:Y:S03]  /*01a0*/  MUFU.RCP64H R7, R5 ;  /* 0x0000000500077308 */ /* 0x004ea60000001800 */
[----:B--2---:R-:W-:-:S08]  /*01b0*/  DFMA R8, -R4, R6, 1 ;  /* 0x3ff000000408742b */ /* 0x004fd00000000106 */
[----:B------:R-:W-:-:S08]  /*01c0*/  DFMA R8, R8, R8, R8 ;  /* 0x000000080808722b */ /* 0x000fd00000000008 */
[----:B------:R-:W-:Y:S02]  /*01d0*/  DFMA R8, R6, R8, R6 ;  /* 0x000000080608722b */ /* 0x000fe40000000006 */
[----:B----4-:R-:W-:-:S06]  /*01e0*/  DMUL R6, R14, UR10 ;  /* 0x0000000a0e067c28 */ /* 0x010fcc0008000000 */
[----:B------:R-:W-:-:S04]  /*01f0*/  DFMA R10, -R4, R8, 1 ;  /* 0x3ff00000040a742b */ /* 0x000fc80000000108 */
[----:B------:R-:W-:-:S04]  /*0200*/  FSETP.GEU.AND P1, PT, |R7|, 6.5827683646048100446e-37, PT ;  /* 0x036000000700780b */ /* 0x000fc80003f2e200 */
[----:B------:R-:W-:-:S08]  /*0210*/  DFMA R10, R8, R10, R8 ;  /* 0x0000000a080a722b */ /* 0x000fd00000000008 */
[----:B------:R-:W-:-:S08]  /*0220*/  DMUL R8, R6, R10 ;  /* 0x0000000a06087228 */ /* 0x000fd00000000000 */
[----:B------:R-:W-:-:S08]  /*0230*/  DFMA R12, -R4, R8, R6 ;  /* 0x00000008040c722b */ /* 0x000fd00000000106 */
[----:B------:R-:W-:-:S10]  /*0240*/  DFMA R10, R10, R12, R8 ;  /* 0x0000000c0a0a722b */ /* 0x000fd40000000008 */
[----:B------:R-:W-:-:S05]  /*0250*/  FFMA R0, RZ, R5, R11 ;  /* 0x00000005ff007223 */ /* 0x000fca000000000b */
[----:B------:R-:W-:-:S13]  /*0260*/  FSETP.GT.AND P0, PT, |R0|, 1.469367938527859385e-39, PT ;  /* 0x001000000000780b */ /* 0x000fda0003f04200 */
[----:B------:R-:W-:Y:S05]  /*0270*/  @P0 BRA P1, `(.L_x_3) ;  /* 0x00000000001c0947 */ /* 0x000fea0000800000 */
[----:B------:R-:W-:Y:S01]  /*0280*/  IMAD.MOV.U32 R8, RZ, RZ, R6 ;  /* 0x000000ffff087224 */ /* 0x000fe200078e0006 */
[----:B------:R-:W-:Y:S01]  /*0290*/  MOV R0, 0x2d0 ;  /* 0x000002d000007802 */ /* 0x000fe20000000f00 */
[----:B------:R-:W-:Y:S02]  /*02a0*/  IMAD.MOV.U32 R9, RZ, RZ, R7 ;  /* 0x000000ffff097224 */ /* 0x000fe400078e0007 */
[----:B------:R-:W-:-:S07]  /*02b0*/  IMAD.MOV.U32 R6, RZ, RZ, R4 ;  /* 0x000000ffff067224 */ /* 0x000fce00078e0004 */
[----:B01-3--:R-:W-:Y:S05]  /*02c0*/  CALL.REL.NOINC `($__internal_0_$__cuda_sm20_div_rn_f64_full) ;  /* 0x0000000000bc7944 */ /* 0x00bfea0003c00000 */
[----:B------:R-:W-:Y:S02]  /*02d0*/  IMAD.MOV.U32 R10, RZ, RZ, R28 ;  /* 0x000000ffff0a7224 */ /* 0x000fe400078e001c */
[----:B------:R-:W-:-:S07]  /*02e0*/  IMAD.MOV.U32 R11, RZ, RZ, R29 ;  /* 0x000000ffff0b7224 */ /* 0x000fce00078e001d */
.L_x_3:
[----:B-1----:R-:W-:Y:S05]  /*02f0*/  BSYNC.RECONVERGENT B0 ;  /* 0x0000000000007941 */ /* 0x002fea0003800200 */
.L_x_2:
[----:B0-----:R-:W-:-:S06]  /*0300*/  IMAD.WIDE R6, R3, 0x8, R22 ;  /* 0x0000000803067825 */ /* 0x001fcc00078e0216 */
[----:B------:R-:W2:Y:S01]  /*0310*/  LDG.E.64 R6, desc[UR6][R6.64] ;  /* 0x0000000606067981 */ /* 0x000ea2000c1e1b00 */
[----:B------:R-:W-:-:S05]  /*0320*/  IMAD.WIDE R12, R3, 0x8, R24 ;  /* 0x00000008030c7825 */ /* 0x000fca00078e0218 */
[----:B------:R-:W4:Y:S01]  /*0330*/  LDG.E.64 R4, desc[UR6][R12.64] ;  /* 0x000000060c047981 */ /* 0x000f22000c1e1b00 */
[----:B------:R-:W-:Y:S01]  /*0340*/  IMAD.MOV.U32 R8, RZ, RZ, 0x1 ;  /* 0x00000001ff087424 */ /* 0x000fe200078e00ff */
[----:B------:R-:W-:Y:S01]  /*0350*/  BSSY.RECONVERGENT B0, `(.L_x_4) ;  /* 0x0000017000007945 */ /* 0x000fe20003800200 */
[----:B--2---:R-:W0:Y:S01]  /*0360*/  MUFU.RCP64H R9, R7 ;  /* 0x0000000700097308 */ /* 0x004e220000001800 */
[----:B----4-:R-:W-:-:S08]  /*0370*/  DADD R10, R4, R10 ;  /* 0x00000000040a7229 */ /* 0x010fd0000000000a */
[----:B------:R-:W-:Y:S02]  /*0380*/  DADD R4, R10, -R6 ;  /* 0x000000000a047229 */ /* 0x000fe40000000806 */
[----:B0-----:R-:W-:-:S08]  /*0390*/  DFMA R26, -R6, R8, 1 ;  /* 0x3ff00000061a742b */ /* 0x001fd00000000108 */
[----:B------:R-:W-:-:S08]  /*03a0*/  DFMA R26, R26, R26, R26 ;  /* 0x0000001a1a1a722b */ /* 0x000fd0000000001a */
[----:B------:R-:W-:Y:S02]  /*03b0*/  DFMA R26, R8, R26, R8 ;  /* 0x0000001a081a722b */ /* 0x000fe40000000008 */
[----:B------:R-:W-:-:S06]  /*03c0*/  DMUL R8, R16, R14 ;  /* 0x0000000e10087228 */ /* 0x000fcc0000000000 */
[----:B------:R-:W-:Y:S02]  /*03d0*/  DFMA R14, -R6, R26, 1 ;  /* 0x3ff00000060e742b */ /* 0x000fe4000000011a */
[----:B------:R-:W-:-:S06]  /*03e0*/  DMUL R8, R8, R4 ;  /* 0x0000000408087228 */ /* 0x000fcc0000000000 */
[----:B------:R-:W-:-:S04]  /*03f0*/  DFMA R14, R26, R14, R26 ;  /* 0x0000000e1a0e722b */ /* 0x000fc8000000001a */
[----:B------:R-:W-:-:S04]  /*0400*/  FSETP.GEU.AND P1, PT, |R9|, 6.5827683646048100446e-37, PT ;  /* 0x036000000900780b */ /* 0x000fc80003f2e200 */
[----:B------:R-:W-:-:S08]  /*0410*/  DMUL R4, R8, R14 ;  /* 0x0000000e08047228 */ /* 0x000fd00000000000 */
[----:B------:R-:W-:-:S08]  /*0420*/  DFMA R26, -R6, R4, R8 ;  /* 0x00000004061a722b */ /* 0x000fd00000000108 */
[----:B------:R-:W-:-:S10]  /*0430*/  DFMA R4, R14, R26, R4 ;  /* 0x0000001a0e04722b */ /* 0x000fd40000000004 */
[----:B------:R-:W-:-:S05]  /*0440*/  FFMA R0, RZ, R7, R5 ;  /* 0x00000007ff007223 */ /* 0x000fca0000000005 */
[----:B------:R-:W-:-:S13]  /*0450*/  FSETP.GT.AND P0, PT, |R0|, 1.469367938527859385e-39, PT ;  /* 0x001000000000780b */ /* 0x000fda0003f04200 */
[----:B------:R-:W-:Y:S05]  /*0460*/  @P0 BRA P1, `(.L_x_5) ;  /* 0x0000000000140947 */ /* 0x000fea0000800000 */
[----:B------:R-:W-:Y:S01]  /*0470*/  IMAD.MOV.U32 R5, RZ, RZ, R7 ;  /* 0x000000ffff057224 */ /* 0x000fe200078e0007 */
[----:B------:R-:W-:-:S07]  /*0480*/  MOV R0, 0x4a0 ;  /* 0x000004a000007802 */ /* 0x000fce0000000f00 */
[----:B---3--:R-:W-:Y:S05]  /*0490*/  CALL.REL.NOINC `($__internal_0_$__cuda_sm20_div_rn_f64_full) ;  /* 0x0000000000487944 */ /* 0x008fea0003c00000 */
[----:B------:R-:W-:Y:S02]  /*04a0*/  IMAD.MOV.U32 R4, RZ, RZ, R28 ;  /* 0x000000ffff047224 */ /* 0x000fe400078e001c */
[----:B------:R-:W-:-:S07]  /*04b0*/  IMAD.MOV.U32 R5, RZ, RZ, R29 ;  /* 0x000000ffff057224 */ /* 0x000fce00078e001d */
.L_x_5:
[----:B------:R-:W-:Y:S05]  /*04c0*/  BSYNC.RECONVERGENT B0 ;  /* 0x0000000000007941 */ /* 0x000fea0003800200 */
.L_x_4:
[----:B------:R-:W-:-:S05]  /*04d0*/  IMAD.WIDE R6, R2, 0x8, R20 ;  /* 0x0000000802067825 */ /* 0x000fca00078e0214 */
[----:B------:R-:W2:Y:S04]  /*04e0*/  LDG.E.64 R8, desc[UR6][R6.64] ;  /* 0x0000000606087981 */ /* 0x000ea8000c1e1b00 */
[----:B------:R4:W-:Y:S04]  /*04f0*/  STG.E.64 desc[UR6][R12.64], R10 ;  /* 0x0000000a0c007986 */ /* 0x0009e8000c101b06 */
[----:B------:R-:W5:Y:S01]  /*0500*/  LDG.E.64 R14, desc[UR6][R6.64] ;  /* 0x00000006060e7981 */ /* 0x000f62000c1e1b00 */
[----:B---3--:R-:W-:Y:S01]  /*0510*/  IMAD.WIDE R26, R3, 0x8, R18 ;  /* 0x00000008031a7825 */ /* 0x008fe200078e0212 */
[----:B-----5:R-:W-:-:S07]  /*0520*/  DADD R14, R14, R4 ;  /* 0x000000000e0e7229 */ /* 0x020fce0000000004 */
[----:B------:R4:W-:Y:S04]  /*0530*/  STG.E.64 desc[UR6][R6.64], R14 ;  /* 0x0000000e06007986 */ /* 0x0009e8000c101b06 */
[----:B------:R-:W3:Y:S01]  /*0540*/  LDG.E.64 R28, desc[UR6][R26.64] ;  /* 0x000000061a1c7981 */ /* 0x000ee2000c1e1b00 */
[----:B--2---:R-:W-:Y:S01]  /*0550*/  DADD R8, R8, R4 ;  /* 0x0000000008087229 */ /* 0x004fe20000000004 */
[----:B------:R-:W-:-:S05]  /*0560*/  VIADD R2, R2, UR4 ;  /* 0x0000000402027c36 */ /* 0x000fca0008000000 */
[----:B------:R-:W-:Y:S02]  /*0570*/  ISETP.GE.AND P0, PT, R2, UR5, PT ;  /* 0x0000000502007c0c */ /* 0x000fe4000bf06270 */
[----:B---3--:R-:W-:-:S07]  /*0580*/  DADD R8, R8, R28 ;  /* 0x0000000008087229 */ /* 0x008fce000000001c */
[----:B------:R4:W-:Y:S04]  /*0590*/  STG.E.64 desc[UR6][R26.64], R8 ;  /* 0x000000081a007986 */ /* 0x0009e8000c101b06 */
[----:B------:R-:W-:Y:S05]  /*05a0*/  @!P0 BRA `(.L_x_6) ;  /* 0xfffffff800e08947 */ /* 0x000fea000383ffff */
[----:B------:R-:W-:Y:S05]  /*05b0*/  EXIT ;  /* 0x000000000000794d */ /* 0x000fea0003800000 */
        .weak           $__internal_0_$__cuda_sm20_div_rn_f64_full
        .type           $__internal_0_$__cuda_sm20_div_rn_f64_full,@function
        .size           $__internal_0_$__cuda_sm20_div_rn_f64_full,(.L_x_45 - $__internal_0_$__cuda_sm20_div_rn_f64_full)
$__internal_0_$__cuda_sm20_div_rn_f64_full:
[----:B------:R-:W-:Y:S01]  /*05c0*/  FSETP.GEU.AND P2, PT, |R9|, 1.469367938527859385e-39, PT ;  /* 0x001000000900780b */ /* 0x000fe20003f4e200 */
[----:B------:R-:W-:Y:S01]  /*05d0*/  IMAD.MOV.U32 R4, RZ, RZ, R6 ;  /* 0x000000ffff047224 */ /* 0x000fe200078e0006 */
[C---:B------:R-:W-:Y:S01]  /*05e0*/  FSETP.GEU.AND P0, PT, |R5|.reuse, 1.469367938527859385e-39, PT ;  /* 0x001000000500780b */ /* 0x040fe20003f0e200 */
[----:B------:R-:W-:Y:S01]  /*05f0*/  IMAD.MOV.U32 R35, RZ, RZ, 0x1ca00000 ;  /* 0x1ca00000ff237424 */ /* 0x000fe200078e00ff */
[----:B------:R-:W-:Y:S01]  /*0600*/  LOP3.LUT R7, R5, 0x800fffff, RZ, 0xc0, !PT ;  /* 0x800fffff05077812 */ /* 0x000fe200078ec0ff */
[----:B------:R-:W-:Y:S01]  /*0610*/  IMAD.MOV.U32 R26, RZ, RZ, R8 ;  /* 0x000000ffff1a7224 */ /* 0x000fe200078e0008 */
[----:B------:R-:W-:Y:S01]  /*0620*/  LOP3.LUT R34, R9, 0x7ff00000, RZ, 0xc0, !PT ;  /* 0x7ff0000009227812 */ /* 0x000fe200078ec0ff */
[----:B------:R-:W-:Y:S01]  /*0630*/  IMAD.MOV.U32 R28, RZ, RZ, 0x1 ;  /* 0x00000001ff1c7424 */ /* 0x000fe200078e00ff */
[----:B------:R-:W-:Y:S01]  /*0640*/  LOP3.LUT R7, R7, 0x3ff00000, RZ, 0xfc, !PT ;  /* 0x3ff0000007077812 */ /* 0x000fe200078efcff */
[----:B------:R-:W-:Y:S01]  /*0650*/  BSSY.RECONVERGENT B1, `(.L_x_7) ;  /* 0x000004e000017945 */ /* 0x000fe20003800200 */
[----:B------:R-:W-:-:S03]  /*0660*/  LOP3.LUT R37, R5, 0x7ff00000, RZ, 0xc0, !PT ;  /* 0x7ff0000005257812 */ /* 0x000fc600078ec0ff */
[----:B------:R-:W-:Y:S01]  /*0670*/  @!P2 LOP3.LUT R27, R5, 0x7ff00000, RZ, 0xc0, !PT ;  /* 0x7ff00000051ba812 */ /* 0x000fe200078ec0ff */
[----:B------:R-:W-:Y:S01]  /*0680*/  @!P2 IMAD.MOV.U32 R30, RZ, RZ, RZ ;  /* 0x000000ffff1ea224 */ /* 0x000fe200078e00ff */
[----:B------:R-:W-:Y:S01]  /*0690*/  @!P0 DMUL R6, R4, 8.98846567431157953865e+307 ;  /* 0x7fe0000004068828 */ /* 0x000fe20000000000 */
[C---:B------:R-:W-:Y:S02]  /*06a0*/  ISETP.GE.U32.AND P1, PT, R34.reuse, R37, PT ;  /* 0x000000252200720c */ /* 0x040fe40003f26070 */
[----:B------:R-:W-:Y:S02]  /*06b0*/  @!P2 ISETP.GE.U32.AND P3, PT, R34, R27, PT ;  /* 0x0000001b2200a20c */ /* 0x000fe40003f66070 */
[C---:B------:R-:W-:Y:S01]  /*06c0*/  SEL R27, R35.reuse, 0x63400000, !P1 ;  /* 0x63400000231b7807 */ /* 0x040fe20004800000 */
[----:B------:R-:W0:Y:S01]  /*06d0*/  MUFU.RCP64H R29, R7 ;  /* 0x00000007001d7308 */ /* 0x000e220000001800 */
[----:B------:R-:W-:Y:S02]  /*06e0*/  @!P2 SEL R31, R35, 0x63400000, !P3 ;  /* 0x63400000231fa807 */ /* 0x000fe40005800000 */
[----:B------:R-:W-:-:S02]  /*06f0*/  LOP3.LUT R27, R27, 0x800fffff, R9, 0xf8, !PT ;  /* 0x800fffff1b1b7812 */ /* 0x000fc400078ef809 */
[----:B------:R-:W-:Y:S02]  /*0700*/  @!P2 LOP3.LUT R31, R31, 0x80000000, R9, 0xf8, !PT ;  /* 0x800000001f1fa812 */ /* 0x000fe400078ef809 */
[----:B------:R-:W-:Y:S02]  /*0710*/  @!P0 LOP3.LUT R37, R7, 0x7ff00000, RZ, 0xc0, !PT ;  /* 0x7ff0000007258812 */ /* 0x000fe400078ec0ff */
[----:B------:R-:W-:-:S06]  /*0720*/  @!P2 LOP3.LUT R31, R31, 0x100000, RZ, 0xfc, !PT ;  /* 0x001000001f1fa812 */ /* 0x000fcc00078efcff */
[----:B------:R-:W-:Y:S02]  /*0730*/  @!P2 DFMA R26, R26, 2, -R30 ;  /* 0x400000001a1aa82b */ /* 0x000fe4000000081e */
[----:B0-----:R-:W-:-:S08]  /*0740*/  DFMA R30, R28, -R6, 1 ;  /* 0x3ff000001c1e742b */ /* 0x001fd00000000806 */
[----:B------:R-:W-:-:S08]  /*0750*/  DFMA R30, R30, R30, R30 ;  /* 0x0000001e1e1e722b */ /* 0x000fd0000000001e */
[----:B------:R-:W-:-:S08]  /*0760*/  DFMA R30, R28, R30, R28 ;  /* 0x0000001e1c1e722b */ /* 0x000fd0000000001c */
[----:B------:R-:W-:-:S08]  /*0770*/  DFMA R28, R30, -R6, 1 ;  /* 0x3ff000001e1c742b */ /* 0x000fd00000000806 */
[----:B------:R-:W-:-:S08]  /*0780*/  DFMA R28, R30, R28, R30 ;  /* 0x0000001c1e1c722b */ /* 0x000fd0000000001e */
[----:B------:R-:W-:-:S08]  /*0790*/  DMUL R30, R28, R26 ;  /* 0x0000001a1c1e7228 */ /* 0x000fd00000000000 */
[----:B------:R-:W-:-:S08]  /*07a0*/  DFMA R32, R30, -R6, R26 ;  /* 0x800000061e20722b */ /* 0x000fd0000000001a */
[----:B------:R-:W-:Y:S01]  /*07b0*/  DFMA R32, R28, R32, R30 ;  /* 0x000000201c20722b */ /* 0x000fe2000000001e */
[----:B------:R-:W-:Y:S01]  /*07c0*/  IMAD.MOV.U32 R30, RZ, RZ, R34 ;  /* 0x000000ffff1e7224 */ /* 0x000fe200078e0022 */
[----:B------:R-:W-:-:S05]  /*07d0*/  @!P2 LOP3.LUT R30, R27, 0x7ff00000, RZ, 0xc0, !PT ;  /* 0x7ff000001b1ea812 */ /* 0x000fca00078ec0ff */
[----:B------:R-:W-:-:S05]  /*07e0*/  VIADD R28, R30, 0xffffffff ;  /* 0xffffffff1e1c7836 */ /* 0x000fca0000000000 */
[----:B------:R-:W-:Y:S01]  /*07f0*/  ISETP.GT.U32.AND P0, PT, R28, 0x7feffffe, PT ;  /* 0x7feffffe1c00780c */ /* 0x000fe20003f04070 */
[----:B------:R-:W-:-:S05]  /*0800*/  VIADD R28, R37, 0xffffffff ;  /* 0xffffffff251c7836 */ /* 0x000fca0000000000 */
[----:B------:R-:W-:-:S13]  /*0810*/  ISETP.GT.U32.OR P0, PT, R28, 0x7feffffe, P0 ;  /* 0x7feffffe1c00780c */ /* 0x000fda0000704470 */
[----:B------:R-:W-:Y:S05]  /*0820*/  @P0 BRA `(.L_x_8) ;  /* 0x00000000006c0947 */ /* 0x000fea0003800000 */
[----:B------:R-:W-:-:S04]  /*0830*/  LOP3.LUT R9, R5, 0x7ff00000, RZ, 0xc0, !PT ;  /* 0x7ff0000005097812 */ /* 0x000fc800078ec0ff */
[CC--:B------:R-:W-:Y:S02]  /*0840*/  VIADDMNMX R8, R34.reuse, -R9.reuse, 0xb9600000, !PT ;  /* 0xb960000022087446 */ /* 0x0c0fe40007800909 */
[----:B------:R-:W-:Y:S02]  /*0850*/  ISETP.GE.U32.AND P0, PT, R34, R9, PT ;  /* 0x000000092200720c */ /* 0x000fe40003f06070 */
[----:B------:R-:W-:Y:S02]  /*0860*/  VIMNMX R8, PT, PT, R8, 0x46a00000, PT ;  /* 0x46a0000008087848 */ /* 0x000fe40003fe0100 */
[----:B------:R-:W-:-:S05]  /*0870*/  SEL R35, R35, 0x63400000, !P0 ;  /* 0x6340000023237807 */ /* 0x000fca0004000000 */
[----:B------:R-:W-:Y:S02]  /*0880*/  IMAD.IADD R30, R8, 0x1, -R35 ;  /* 0x00000001081e7824 */ /* 0x000fe400078e0a23 */
[----:B------:R-:W-:Y:S02]  /*0890*/  IMAD.MOV.U32 R8, RZ, RZ, RZ ;  /* 0x000000ffff087224 */ /* 0x000fe400078e00ff */
[----:B------:R-:W-:-:S06]  /*08a0*/  VIADD R9, R30, 0x7fe00000 ;  /* 0x7fe000001e097836 */ /* 0x000fcc0000000000 */
[----:B------:R-:W-:-:S10]  /*08b0*/  DMUL R28, R32, R8 ;  /* 0x00000008201c7228 */ /* 0x000fd40000000000 */
[----:B------:R-:W-:-:S13]  /*08c0*/  FSETP.GTU.AND P0, PT, |R29|, 1.469367938527859385e-39, PT ;  /* 0x001000001d00780b */ /* 0x000fda0003f0c200 */
[----:B------:R-:W-:Y:S05]  /*08d0*/  @P0 BRA `(.L_x_9) ;  /* 0x0000000000940947 */ /* 0x000fea0003800000 */
[----:B------:R-:W-:-:S06]  /*08e0*/  DFMA R6, R32, -R6, R26 ;  /* 0x800000062006722b */ /* 0x000fcc000000001a */
[----:B------:R-:W-:-:S04]  /*08f0*/  IMAD.MOV.U32 R6, RZ, RZ, RZ ;  /* 0x000000ffff067224 */ /* 0x000fc800078e00ff */
[C---:B------:R-:W-:Y:S02]  /*0900*/  FSETP.NEU.AND P0, PT, R7.reuse, RZ, PT ;  /* 0x000000ff0700720b */ /* 0x040fe40003f0d000 */
[----:B------:R-:W-:-:S04]  /*0910*/  LOP3.LUT R8, R7, 0x80000000, R5, 0x48, !PT ;  /* 0x8000000007087812 */ /* 0x000fc800078e4805 */
[----:B------:R-:W-:-:S07]  /*0920*/  LOP3.LUT R7, R8, R9, RZ, 0xfc, !PT ;  /* 0x0000000908077212 */ /* 0x000fce00078efcff */
[----:B------:R-:W-:Y:S05]  /*0930*/  @!P0 BRA `(.L_x_9) ;  /* 0x00000000007c8947 */ /* 0x000fea0003800000 */
[----:B------:R-:W-:Y:S01]  /*0940*/  IMAD.MOV R5, RZ, RZ, -R30 ;  /* 0x000000ffff057224 */ /* 0x000fe200078e0a1e */
[----:B------:R-:W-:Y:S01]  /*0950*/  DMUL.RP R6, R32, R6 ;  /* 0x0000000620067228 */ /* 0x000fe20000008000 */
[----:B------:R-:W-:-:S06]  /*0960*/  IMAD.MOV.U32 R4, RZ, RZ, RZ ;  /* 0x000000ffff047224 */ /* 0x000fcc00078e00ff */
[----:B------:R-:W-:-:S06]  /*0970*/  DFMA R4, R28, -R4, R32 ;  /* 0x800000041c04722b */ /* 0x000fcc0000000020 */
[----:B------:R-:W-:-:S04]  /*0980*/  IADD3 R4, PT, PT, -R30, -0x43300000, RZ ;  /* 0xbcd000001e047810 */ /* 0x000fc80007ffe1ff */
[----:B------:R-:W-:Y:S02]  /*0990*/  FSETP.NEU.AND P0, PT, |R5|, R4, PT ;  /* 0x000000040500720b */ /* 0x000fe40003f0d200 */
[----:B------:R-:W-:Y:S02]  /*09a0*/  LOP3.LUT R5, R7, R8, RZ, 0x3c, !PT ;  /* 0x0000000807057212 */ /* 0x000fe400078e3cff */
[----:B------:R-:W-:Y:S02]  /*09b0*/  FSEL R28, R6, R28, !P0 ;  /* 0x0000001c061c7208 */ /* 0x000fe40004000000 */
[----:B------:R-:W-:Y:S01]  /*09c0*/  FSEL R29, R5, R29, !P0 ;  /* 0x0000001d051d7208 */ /* 0x000fe20004000000 */
[----:B------:R-:W-:Y:S06]  /*09d0*/  BRA `(.L_x_9) ;  /* 0x0000000000547947 */ /* 0x000fec0003800000 */
.L_x_8:
[----:B------:R-:W-:-:S14]  /*09e0*/  DSETP.NAN.AND P0, PT, R8, R8, PT ;  /* 0x000000080800722a */ /* 0x000fdc0003f08000 */
[----:B------:R-:W-:Y:S05]  /*09f0*/  @P0 BRA `(.L_x_10) ;  /* 0x0000000000440947 */ /* 0x000fea0003800000 */
[----:B------:R-:W-:-:S14]  /*0a00*/  DSETP.NAN.AND P0, PT, R4, R4, PT ;  /* 0x000000040400722a */ /* 0x000fdc0003f08000 */
[----:B------:R-:W-:Y:S05]  /*0a10*/  @P0 BRA `(.L_x_11) ;  /* 0x0000000000300947 */ /* 0x000fea0003800000 */
[----:B------:R-:W-:Y:S01]  /*0a20*/  ISETP.NE.AND P0, PT, R30, R37, PT ;  /* 0x000000251e00720c */ /* 0x000fe20003f05270 */
[----:B------:R-:W-:Y:S02]  /*0a30*/  IMAD.MOV.U32 R28, RZ, RZ, 0x0 ;  /* 0x00000000ff1c7424 */ /* 0x000fe400078e00ff */
[----:B------:R-:W-:-:S10]  /*0a40*/  IMAD.MOV.U32 R29, RZ, RZ, -0x80000 ;  /* 0xfff80000ff1d7424 */ /* 0x000fd400078e00ff */
[----:B------:R-:W-:Y:S05]  /*0a50*/  @!P0 BRA `(.L_x_9) ;  /* 0x0000000000348947 */ /* 0x000fea0003800000 */
[----:B------:R-:W-:Y:S02]  /*0a60*/  ISETP.NE.AND P0, PT, R30, 0x7ff00000, PT ;  /* 0x7ff000001e00780c */ /* 0x000fe40003f05270 */
[----:B------:R-:W-:Y:S02]  /*0a70*/  LOP3.LUT R29, R9, 0x80000000, R5, 0x48, !PT ;  /* 0x80000000091d7812 */ /* 0x000fe400078e4805 */
[----:B------:R-:W-:-:S13]  /*0a80*/  ISETP.EQ.OR P0, PT, R37, RZ, !P0 ;  /* 0x000000ff2500720c */ /* 0x000fda0004702670 */
[----:B------:R-:W-:Y:S01]  /*0a90*/  @P0 LOP3.LUT R4, R29, 0x7ff00000, RZ, 0xfc, !PT ;  /* 0x7ff000001d040812 */ /* 0x000fe200078efcff */
[----:B------:R-:W-:Y:S02]  /*0aa0*/  @!P0 IMAD.MOV.U32 R28, RZ, RZ, RZ ;  /* 0x000000ffff1c8224 */ /* 0x000fe400078e00ff */
[----:B------:R-:W-:Y:S02]  /*0ab0*/  @P0 IMAD.MOV.U32 R28, RZ, RZ, RZ ;  /* 0x000000ffff1c0224 */ /* 0x000fe400078e00ff */
[----:B------:R-:W-:Y:S01]  /*0ac0*/  @P0 IMAD.MOV.U32 R29, RZ, RZ, R4 ;  /* 0x000000ffff1d0224 */ /* 0x000fe200078e0004 */
[----:B------:R-:W-:Y:S06]  /*0ad0*/  BRA `(.L_x_9) ;  /* 0x0000000000147947 */ /* 0x000fec0003800000 */
.L_x_11:
[----:B------:R-:W-:Y:S01]  /*0ae0*/  LOP3.LUT R29, R5, 0x80000, RZ, 0xfc, !PT ;  /* 0x00080000051d7812 */ /* 0x000fe200078efcff */
[----:B------:R-:W-:Y:S01]  /*0af0*/  IMAD.MOV.U32 R28, RZ, RZ, R4 ;  /* 0x000000ffff1c7224 */ /* 0x000fe200078e0004 */
[----:B------:R-:W-:Y:S06]  /*0b00*/  BRA `(.L_x_9) ;  /* 0x0000000000087947 */ /* 0x000fec0003800000 */
.L_x_10:
[----:B------:R-:W-:Y:S01]  /*0b10*/  LOP3.LUT R29, R9, 0x80000, RZ, 0xfc, !PT ;  /* 0x00080000091d7812 */ /* 0x000fe200078efcff */
[----:B------:R-:W-:-:S07]  /*0b20*/  IMAD.MOV.U32 R28, RZ, RZ, R8 ;  /* 0x000000ffff1c7224 */ /* 0x000fce00078e0008 */
.L_x_9:
[----:B------:R-:W-:Y:S05]  /*0b30*/  BSYNC.RECONVERGENT B1 ;  /* 0x0000000000017941 */ /* 0x000fea0003800200 */
.L_x_7:
[----:B------:R-:W-:Y:S02]  /*0b40*/  IMAD.MOV.U32 R4, RZ, RZ, R0 ;  /* 0x000000ffff047224 */ /* 0x000fe400078e0000 */
[----:B------:R-:W-:-:S04]  /*0b50*/  IMAD.MOV.U32 R5, RZ, RZ, 0x0 ;  /* 0x00000000ff057424 */ /* 0x000fc800078e00ff */
[----:B------:R-:W-:Y:S05]  /*0b60*/  RET.REL.NODEC R4 `(gpu_beam_fb_track_other) ;  /* 0xfffffff404247950 */ /* 0x000fea0003c3ffff */
.L_x_12:
        /* <DEDUP_REMOVED lines=9> */
.L_x_45:


//--------------------- .text.cugradient          --------------------------
	.section	.text.cugradient,"ax",@progbits
	.align	128
        .global         cugradient
        .type           cugradient,@function
        .size           cugradient,(.L_x_46 - cugradient)
        .other          cugradient,@"STO_CUDA_ENTRY STV_DEFAULT"
cugradient:
.text.cugradient:
[----:B------:R-:W-:Y:S01]  /*0000*/  LDC R1, c[0x0][0x37c] ;  /* 0x0000df00ff017b82 */ /* 0x000fe20000000800 */
[----:B------:R-:W0:Y:S01]  /*0010*/  S2R R2, SR_TID.X ;  /* 0x0000000000027919 */ /* 0x000e220000002100 */
[----:B------:R-:W0:Y:S01]  /*0020*/  LDCU UR5, c[0x0][0x360] ;  /* 0x00006c00ff0577ac */ /* 0x000e220008000800 */
[----:B------:R-:W-:Y:S01]  /*0030*/  BSSY.RECONVERGENT B0, `(.L_x_13) ;  /* 0x0000031000007945 */ /* 0x000fe20003800200 */
[----:B------:R-:W0:Y:S01]  /*0040*/  S2R R3, SR_CTAID.X ;  /* 0x0000000000037919 */ /* 0x000e220000002500 */
[----:B------:R-:W1:Y:S01]  /*0050*/  LDCU UR4, c[0x0][0x398] ;  /* 0x00007300ff0477ac */ /* 0x000e620008000800 */
[----:B------:R-:W2:Y:S01]  /*0060*/  LDCU.64 UR6, c[0x0][0x358] ;  /* 0x00006b00ff0677ac */ /* 0x000ea20008000a00 */
[----:B-1----:R-:W-:Y:S01]  /*0070*/  UIADD3 UR4, UPT, UPT, UR4, -0x1, URZ ;  /* 0xffffffff04047890 */ /* 0x002fe2000fffe0ff */
[----:B0-----:R-:W-:-:S04]  /*0080*/  IMAD R2, R3, UR5, R2 ;  /* 0x0000000503027c24 */ /* 0x001fc8000f8e0202 */
[----:B------:R-:W-:-:S05]  /*0090*/  VIADD R3, R2, 0x1 ;  /* 0x0000000102037836 */ /* 0x000fca0000000000 */
[----:B------:R-:W-:-:S13]  /*00a0*/  ISETP.GE.AND P0, PT, R3, UR4, PT ;  /* 0x0000000403007c0c */ /* 0x000fda000bf06270 */
[----:B--2---:R-:W-:Y:S05]  /*00b0*/  @P0 BRA `(.L_x_14) ;  /* 0x0000000000a00947 */ /* 0x004fea0003800000 */
[----:B------:R-:W0:Y:S08]  /*00c0*/  LDC.64 R12, c[0x0][0x380] ;  /* 0x0000e000ff0c7b82 */ /* 0x000e300000000a00 */
[----:B------:R-:W1:Y:S08]  /*00d0*/  LDC R4, c[0x0][0x370] ;  /* 0x0000dc00ff047b82 */ /* 0x000e700000000800 */
[----:B------:R-:W2:Y:S08]  /*00e0*/  LDC.64 R16, c[0x0][0x390] ;  /* 0x0000e400ff107b82 */ /* 0x000eb00000000a00 */
[----:B------:R-:W3:Y:S01]  /*00f0*/  LDC.64 R14, c[0x0][0x388] ;  /* 0x0000e200ff0e7b82 */ /* 0x000ee20000000a00 */
[----:B0-----:R-:W-:Y:S01]  /*0100*/  DADD R12, R12, R12 ;  /* 0x000000000c0c7229 */ /* 0x001fe2000000000c */
[----:B-1----:R-:W-:-:S10]  /*0110*/  IMAD R4, R4, UR5, RZ ;  /* 0x0000000504047c24 */ /* 0x002fd4000f8e02ff */
.L_x_17:
[----:B---3--:R-:W-:-:S05]  /*0120*/  IMAD.WIDE R6, R3, 0x4, R14 ;  /* 0x0000000403067825 */ /* 0x008fca00078e020e */
[----:B------:R-:W3:Y:S04]  /*0130*/  LDG.E R0, desc[UR6][R6.64+0x4] ;  /* 0x0000040606007981 */ /* 0x000ee8000c1e1900 */
[----:B------:R-:W3:Y:S01]  /*0140*/  LDG.E R5, desc[UR6][R6.64+-0x4] ;  /* 0xfffffc0606057981 */ /* 0x000ee2000c1e1900 */
[----:B------:R-:W0:Y:S01]  /*0150*/  MUFU.RCP64H R9, R13 ;  /* 0x0000000d00097308 */ /* 0x000e220000001800 */
[----:B------:R-:W-:Y:S01]  /*0160*/  IMAD.MOV.U32 R8, RZ, RZ, 0x1 ;  /* 0x00000001ff087424 */ /* 0x000fe200078e00ff */
[----:B------:R-:W-:Y:S05]  /*0170*/  BSSY.RECONVERGENT B1, `(.L_x_15) ;  /* 0x0000017000017945 */ /* 0x000fea0003800200 */
[----:B0-----:R-:W-:-:S08]  /*0180*/  DFMA R10, -R12, R8, 1 ;  /* 0x3ff000000c0a742b */ /* 0x001fd00000000108 */
[----:B------:R-:W-:-:S08]  /*0190*/  DFMA R10, R10, R10, R10 ;  /* 0x0000000a0a0a722b */ /* 0x000fd0000000000a */
[----:B------:R-:W-:-:S08]  /*01a0*/  DFMA R10, R8, R10, R8 ;  /* 0x0000000a080a722b */ /* 0x000fd00000000008 */
[----:B------:R-:W-:-:S08]  /*01b0*/  DFMA R18, -R12, R10, 1 ;  /* 0x3ff000000c12742b */ /* 0x000fd0000000010a */
[----:B------:R-:W-:Y:S01]  /*01c0*/  DFMA R18, R10, R18, R10 ;  /* 0x000000120a12722b */ /* 0x000fe2000000000a */
[----:B---3--:R-:W-:-:S04]  /*01d0*/  IMAD.IADD R0, R0, 0x1, -R5 ;  /* 0x0000000100007824 */ /* 0x008fc800078e0a05 */
[----:B------:R-:W0:Y:S03]  /*01e0*/  I2F.F64 R8, R0 ;  /* 0x0000000000087312 */ /* 0x000e260000201c00 */
[----:B0-----:R-:W-:Y:S01]  /*01f0*/  DMUL R10, R8, R18 ;  /* 0x00000012080a7228 */ /* 0x001fe20000000000 */
[----:B------:R-:W-:-:S07]  /*0200*/  FSETP.GEU.AND P1, PT, |R9|, 6.5827683646048100446e-37, PT ;  /* 0x036000000900780b */ /* 0x000fce0003f2e200 */
        /* <DEDUP_REMOVED lines=8> */
[----:B------:R-:W-:Y:S02]  /*0290*/  IMAD.MOV.U32 R8, RZ, RZ, R12 ;  /* 0x000000ffff087224 */ /* 0x000fe400078e000c */
[----:B------:R-:W-:-:S07]  /*02a0*/  IMAD.MOV.U32 R9, RZ, RZ, R13 ;  /* 0x000000ffff097224 */ /* 0x000fce00078e000d */
[----:B--2---:R-:W-:Y:S05]  /*02b0*/  CALL.REL.NOINC `($__internal_1_$__cuda_sm20_div_rn_f64_full) ;  /* 0x0000000400447944 */ /* 0x004fea0003c00000 */
[----:B------:R-:W-:Y:S02]  /*02c0*/  IMAD.MOV.U32 R6, RZ, RZ, R20 ;  /* 0x000000ffff067224 */ /* 0x000fe400078e0014 */
[----:B------:R-:W-:-:S07]  /*02d0*/  IMAD.MOV.U32 R7, RZ, RZ, R21 ;  /* 0x000000ffff077224 */ /* 0x000fce00078e0015 */
.L_x_16:
[----:B------:R-:W-:Y:S05]  /*02e0*/  BSYNC.RECONVERGENT B1 ;  /* 0x0000000000017941 */ /* 0x000fea0003800200 */
.L_x_15:
[----:B--2---:R-:W-:-:S04]  /*02f0*/  IMAD.WIDE R8, R3, 0x8, R16 ;  /* 0x0000000803087825 */ /* 0x004fc800078e0210 */
[----:B------:R-:W-:Y:S01]  /*0300*/  IMAD.IADD R3, R4, 0x1, R3 ;  /* 0x0000000104037824 */ /* 0x000fe200078e0203 */
[----:B------:R0:W-:Y:S04]  /*0310*/  STG.E.64 desc[UR6][R8.64], R6 ;  /* 0x0000000608007986 */ /* 0x0001e8000c101b06 */
[----:B------:R-:W-:-:S13]  /*0320*/  ISETP.GE.AND P0, PT, R3, UR4, PT ;  /* 0x0000000403007c0c */ /* 0x000fda000bf06270 */
[----:B0-----:R-:W-:Y:S05]  /*0330*/  @!P0 BRA `(.L_x_17) ;  /* 0xfffffffc00788947 */ /* 0x001fea000383ffff */
.L_x_14:
[----:B------:R-:W-:Y:S05]  /*0340*/  BSYNC.RECONVERGENT B0 ;  /* 0x0000000000007941 */ /* 0x000fea0003800200 */
.L_x_13:
[----:B------:R-:W-:-:S13]  /*0350*/  ISETP.NE.AND P0, PT, R2, 0x20, PT ;  /* 0x000000200200780c */ /* 0x000fda0003f05270 */
[----:B------:R-:W-:Y:S05]  /*0360*/  @!P0 BRA `(.L_x_18) ;  /* 0x0000000000888947 */ /* 0x000fea0003800000 */
[----:B------:R-:W-:-:S13]  /*0370*/  ISETP.NE.AND P0, PT, R2, RZ, PT ;  /* 0x000000ff0200720c */ /* 0x000fda0003f05270 */
[----:B------:R-:W-:Y:S05]  /*0380*/  @P0 EXIT ;  /* 0x000000000000094d */ /* 0x000fea0003800000 */
[----:B------:R-:W0:Y:S01]  /*0390*/  LDC.64 R8, c[0x0][0x388] ;  /* 0x0000e200ff087b82 */ /* 0x000e220000000a00 */
[----:B------:R-:W1:Y:S07]  /*03a0*/  LDCU UR4, c[0x0][0x384] ;  /* 0x00007080ff0477ac */ /* 0x000e6e0008000800 */
[----:B------:R-:W2:Y:S01]  /*03b0*/  LDC.64 R10, c[0x0][0x380] ;  /* 0x0000e000ff0a7b82 */ /* 0x000ea20000000a00 */
[----:B0-----:R-:W3:Y:S04]  /*03c0*/  LDG.E R0, desc[UR6][R8.64+0x4] ;  /* 0x0000040608007981 */ /* 0x001ee8000c1e1900 */
[----:B------:R-:W3:Y:S01]  /*03d0*/  LDG.E R7, desc[UR6][R8.64] ;  /* 0x0000000608077981 */ /* 0x000ee2000c1e1900 */
[----:B-1----:R-:W2:Y:S01]  /*03e0*/  MUFU.RCP64H R3, UR4 ;  /* 0x0000000400037d08 */ /* 0x002ea20008001800 */
[----:B------:R-:W-:-:S06]  /*03f0*/  IMAD.MOV.U32 R2, RZ, RZ, 0x1 ;  /* 0x00000001ff027424 */ /* 0x000fcc00078e00ff */
[----:B--2---:R-:W-:-:S08]  /*0400*/  DFMA R4, R2, -R10, 1 ;  /* 0x3ff000000204742b */ /* 0x004fd0000000080a */
[----:B------:R-:W-:-:S08]  /*0410*/  DFMA R4, R4, R4, R4 ;  /* 0x000000040404722b */ /* 0x000fd00000000004 */
[----:B------:R-:W-:Y:S01]  /*0420*/  DFMA R2, R2, R4, R2 ;  /* 0x000000040202722b */ /* 0x000fe20000000002 */
[----:B---3--:R-:W-:-:S07]  /*0430*/  IMAD.IADD R0, R0, 0x1, -R7 ;  /* 0x0000000100007824 */ /* 0x008fce00078e0a07 */
[C---:B------:R-:W-:Y:S01]  /*0440*/  DFMA R6, R2.reuse, -R10, 1 ;  /* 0x3ff000000206742b */ /* 0x040fe2000000080a */
[----:B------:R-:W0:Y:S07]  /*0450*/  I2F.F64 R4, R0 ;  /* 0x0000000000047312 */ /* 0x000e2e0000201c00 */
[----:B------:R-:W-:-:S08]  /*0460*/  DFMA R2, R2, R6, R2 ;  /* 0x000000060202722b */ /* 0x000fd00000000002 */
[----:B0-----:R-:W-:Y:S01]  /*0470*/  DMUL R6, R4, R2 ;  /* 0x0000000204067228 */ /* 0x001fe20000000000 */
[----:B------:R-:W-:-:S07]  /*0480*/  FSETP.GEU.AND P1, PT, |R5|, 6.5827683646048100446e-37, PT ;  /* 0x036000000500780b */ /* 0x000fce0003f2e200 */
[----:B------:R-:W-:-:S08]  /*0490*/  DFMA R8, R6, -R10, R4 ;  /* 0x8000000a0608722b */ /* 0x000fd00000000004 */
[----:B------:R-:W-:-:S10]  /*04a0*/  DFMA R2, R2, R8, R6 ;  /* 0x000000080202722b */ /* 0x000fd40000000006 */
[----:B------:R-:W-:-:S05]  /*04b0*/  FFMA R6, RZ, UR4, R3 ;  /* 0x00000004ff067c23 */ /* 0x000fca0008000003 */
[----:B------:R-:W-:-:S13]  /*04c0*/  FSETP.GT.AND P0, PT, |R6|, 1.469367938527859385e-39, PT ;  /* 0x001000000600780b */ /* 0x000fda0003f04200 */
[----:B------:R-:W-:Y:S05]  /*04d0*/  @P0 BRA P1, `(.L_x_19) ;  /* 0x0000000000200947 */ /* 0x000fea0000800000 */
[----:B------:R-:W0:Y:S01]  /*04e0*/  LDCU.64 UR4, c[0x0][0x380] ;  /* 0x00007000ff0477ac */ /* 0x000e220008000a00 */
[----:B------:R-:W-:Y:S02]  /*04f0*/  MOV R6, R4 ;  /* 0x0000000400067202 */ /* 0x000fe40000000f00 */
[----:B------:R-:W-:Y:S01]  /*0500*/  MOV R0, 0x540 ;  /* 0x0000054000007802 */ /* 0x000fe20000000f00 */
[----:B0-----:R-:W-:Y:S02]  /*0510*/  IMAD.U32 R8, RZ, RZ, UR4 ;  /* 0x00000004ff087e24 */ /* 0x001fe4000f8e00ff */
[----:B------:R-:W-:-:S07]  /*0520*/  IMAD.U32 R9, RZ, RZ, UR5 ;  /* 0x00000005ff097e24 */ /* 0x000fce000f8e00ff */
[----:B------:R-:W-:Y:S05]  /*0530*/  CALL.REL.NOINC `($__internal_1_$__cuda_sm20_div_rn_f64_full) ;  /* 0x0000000000a47944 */ /* 0x000fea0003c00000 */
[----:B------:R-:W-:Y:S02]  /*0540*/  IMAD.MOV.U32 R2, RZ, RZ, R20 ;  /* 0x000000ffff027224 */ /* 0x000fe400078e0014 */
[----:B------:R-:W-:-:S07]  /*0550*/  IMAD.MOV.U32 R3, RZ, RZ, R21 ;  /* 0x000000ffff037224 */ /* 0x000fce00078e0015 */
.L_x_19:
[----:B------:R-:W0:Y:S02]  /*0560*/  LDC.64 R4, c[0x0][0x390] ;  /* 0x0000e400ff047b82 */ /* 0x000e240000000a00 */
[----:B0-----:R-:W-:Y:S01]  /*0570*/  STG.E.64 desc[UR6][R4.64], R2 ;  /* 0x0000000204007986 */ /* 0x001fe2000c101b06 */
[----:B------:R-:W-:Y:S05]  /*0580*/  EXIT ;  /* 0x000000000000794d */ /* 0x000fea0003800000 */
.L_x_18:
[----:B------:R-:W0:Y:S01]  /*0590*/  LDC R5, c[0x0][0x398] ;  /* 0x0000e600ff057b82 */ /* 0x000e220000000800 */
[----:B------:R-:W1:Y:S07]  /*05a0*/  LDCU UR4, c[0x0][0x384] ;  /* 0x00007080ff0477ac */ /* 0x000e6e0008000800 */
[----:B------:R-:W0:Y:S08]  /*05b0*/  LDC.64 R2, c[0x0][0x388] ;  /* 0x0000e200ff027b82 */ /* 0x000e300000000a00 */
[----:B------:R-:W2:Y:S01]  /*05c0*/  LDC.64 R6, c[0x0][0x380] ;  /* 0x0000e000ff067b82 */ /* 0x000ea20000000a00 */
[----:B0-----:R-:W-:-:S05]  /*05d0*/  IMAD.WIDE R2, R5, 0x4, R2 ;  /* 0x0000000405027825 */ /* 0x001fca00078e0202 */
[----:B------:R-:W3:Y:S04]  /*05e0*/  LDG.E R0, desc[UR6][R2.64+-0x4] ;  /* 0xfffffc0602007981 */ /* 0x000ee8000c1e1900 */
        /* <DEDUP_REMOVED lines=18> */
[----:B------:R-:W-:Y:S01]  /*0710*/  IMAD.MOV.U32 R6, RZ, RZ, R4 ;  /* 0x000000ffff067224 */ /* 0x000fe200078e0004 */
[----:B------:R-:W-:Y:S01]  /*0720*/  MOV R0, 0x760 ;  /* 0x0000076000007802 */ /* 0x000fe20000000f00 */
[----:B0-----:R-:W-:Y:S02]  /*0730*/  IMAD.U32 R8, RZ, RZ, UR4 ;  /* 0x00000004ff087e24 */ /* 0x001fe4000f8e00ff */
[----:B------:R-:W-:-:S07]  /*0740*/  IMAD.U32 R9, RZ, RZ, UR5 ;  /* 0x00000005ff097e24 */ /* 0x000fce000f8e00ff */
[----:B------:R-:W-:Y:S05]  /*0750*/  CALL.REL.NOINC `($__internal_1_$__cuda_sm20_div_rn_f64_full) ;  /* 0x00000000001c7944 */ /* 0x000fea0003c00000 */
[----:B------:R-:W-:Y:S01]  /*0760*/  MOV R2, R20 ;  /* 0x0000001400027202 */ /* 0x000fe20000000f00 */
[----:B------:R-:W-:-:S07]  /*0770*/  IMAD.MOV.U32 R3, RZ, RZ, R21 ;  /* 0x000000ffff037224 */ /* 0x000fce00078e0015 */
.L_x_20:
[----:B------:R-:W0:Y:S08]  /*0780*/  LDC R7, c[0x0][0x398] ;  /* 0x0000e600ff077b82 */ /* 0x000e300000000800 */
[----:B------:R-:W0:Y:S02]  /*0790*/  LDC.64 R4, c[0x0][0x390] ;  /* 0x0000e400ff047b82 */ /* 0x000e240000000a00 */
[----:B0-----:R-:W-:-:S05]  /*07a0*/  IMAD.WIDE R4, R7, 0x8, R4 ;  /* 0x0000000807047825 */ /* 0x001fca00078e0204 */
[----:B------:R-:W-:Y:S01]  /*07b0*/  STG.E.64 desc[UR6][R4.64+-0x8], R2 ;  /* 0xfffff80204007986 */ /* 0x000fe2000c101b06 */
[----:B------:R-:W-:Y:S05]  /*07c0*/  EXIT ;  /* 0x000000000000794d */ /* 0x000fea0003800000 */
        .weak           $__internal_1_$__cuda_sm20_div_rn_f64_full
        .type           $__internal_1_$__cuda_sm20_div_rn_f64_full,@function
        .size           $__internal_1_$__cuda_sm20_div_rn_f64_full,(.L_x_46 - $__internal_1_$__cuda_sm20_div_rn_f64_full)
$__internal_1_$__cuda_sm20_div_rn_f64_full:
[C---:B------:R-:W-:Y:S01]  /*07d0*/  FSETP.GEU.AND P0, PT, |R9|.reuse, 1.469367938527859385e-39, PT ;  /* 0x001000000900780b */ /* 0x040fe20003f0e200 */
[----:B------:R-:W-:Y:S01]  /*07e0*/  IMAD.MOV.U32 R7, RZ, RZ, R5 ;  /* 0x000000ffff077224 */ /* 0x000fe200078e0005 */
[C---:B------:R-:W-:Y:S01]  /*07f0*/  LOP3.LUT R10, R9.reuse, 0x800fffff, RZ, 0xc0, !PT ;  /* 0x800fffff090a7812 */ /* 0x040fe200078ec0ff */
[----:B------:R-:W-:Y:S01]  /*0800*/  IMAD.MOV.U32 R18, RZ, RZ, 0x1 ;  /* 0x00000001ff127424 */ /* 0x000fe200078e00ff */
[----:B------:R-:W-:Y:S01]  /*0810*/  LOP3.LUT R28, R9, 0x7ff00000, RZ, 0xc0, !PT ;  /* 0x7ff00000091c7812 */ /* 0x000fe200078ec0ff */
[----:B------:R-:W-:Y:S01]  /*0820*/  IMAD.MOV.U32 R26, RZ, RZ, 0x1ca00000 ;  /* 0x1ca00000ff1a7424 */ /* 0x000fe200078e00ff */
[----:B------:R-:W-:Y:S01]  /*0830*/  LOP3.LUT R11, R10, 0x3ff00000, RZ, 0xfc, !PT ;  /* 0x3ff000000a0b7812 */ /* 0x000fe200078efcff */
[----:B------:R-:W-:Y:S01]  /*0840*/  IMAD.MOV.U32 R10, RZ, RZ, R8 ;  /* 0x000000ffff0a7224 */ /* 0x000fe200078e0008 */
[C---:B------:R-:W-:Y:S01]  /*0850*/  FSETP.GEU.AND P2, PT, |R7|.reuse, 1.469367938527859385e-39, PT ;  /* 0x001000000700780b */ /* 0x040fe20003f4e200 */
[----:B------:R-:W-:Y:S01]  /*0860*/  BSSY.RECONVERGENT B2, `(.L_x_21) ;  /* 0x000004f000027945 */ /* 0x000fe20003800200 */
[----:B------:R-:W-:-:S03]  /*0870*/  LOP3.LUT R5, R7, 0x7ff00000, RZ, 0xc0, !PT ;  /* 0x7ff0000007057812 */ /* 0x000fc600078ec0ff */
[----:B------:R-:W-:Y:S01]  /*0880*/  @!P0 DMUL R10, R8, 8.98846567431157953865e+307 ;  /* 0x7fe00000080a8828 */ /* 0x000fe20000000000 */
[----:B------:R-:W-:-:S05]  /*0890*/  ISETP.GE.U32.AND P1, PT, R5, R28, PT ;  /* 0x0000001c0500720c */ /* 0x000fca0003f26070 */
[----:B------:R-:W0:Y:S02]  /*08a0*/  MUFU.RCP64H R19, R11 ;  /* 0x0000000b00137308 */ /* 0x000e240000001800 */
[----:B------:R-:W-:Y:S02]  /*08b0*/  @!P2 LOP3.LUT R20, R9, 0x7ff00000, RZ, 0xc0, !PT ;  /* 0x7ff000000914a812 */ /* 0x000fe400078ec0ff */
[----:B------:R-:W-:Y:S02]  /*08c0*/  @!P0 LOP3.LUT R28, R11, 0x7ff00000, RZ, 0xc0, !PT ;  /* 0x7ff000000b1c8812 */ /* 0x000fe400078ec0ff */
[----:B------:R-:W-:-:S04]  /*08d0*/  @!P2 ISETP.GE.U32.AND P3, PT, R5, R20, PT ;  /* 0x000000140500a20c */ /* 0x000fc80003f66070 */
[----:B------:R-:W-:-:S04]  /*08e0*/  @!P2 SEL R21, R26, 0x63400000, !P3 ;  /* 0x634000001a15a807 */ /* 0x000fc80005800000 */
[----:B------:R-:W-:Y:S01]  /*08f0*/  @!P2 LOP3.LUT R24, R21, 0x80000000, R7, 0xf8, !PT ;  /* 0x800000001518a812 */ /* 0x000fe200078ef807 */
[----:B0-----:R-:W-:-:S03]  /*0900*/  DFMA R22, R18, -R10, 1 ;  /* 0x3ff000001216742b */ /* 0x001fc6000000080a */
[----:B------:R-:W-:Y:S01]  /*0910*/  @!P2 LOP3.LUT R25, R24, 0x100000, RZ, 0xfc, !PT ;  /* 0x001000001819a812 */ /* 0x000fe200078efcff */
[----:B------:R-:W-:-:S04]  /*0920*/  @!P2 IMAD.MOV.U32 R24, RZ, RZ, RZ ;  /* 0x000000ffff18a224 */ /* 0x000fc800078e00ff */
[----:B------:R-:W-:-:S08]  /*0930*/  DFMA R22, R22, R22, R22 ;  /* 0x000000161616722b */ /* 0x000fd00000000016 */
[----:B------:R-:W-:Y:S01]  /*0940*/  DFMA R22, R18, R22, R18 ;  /* 0x000000161216722b */ /* 0x000fe20000000012 */
[----:B------:R-:W-:Y:S01]  /*0950*/  SEL R19, R26, 0x63400000, !P1 ;  /* 0x634000001a137807 */ /* 0x000fe20004800000 */
[----:B------:R-:W-:-:S03]  /*0960*/  IMAD.MOV.U32 R18, RZ, RZ, R6 ;  /* 0x000000ffff127224 */ /* 0x000fc600078e0006 */
[----:B------:R-:W-:-:S03]  /*0970*/  LOP3.LUT R19, R19, 0x800fffff, R7, 0xf8, !PT ;  /* 0x800fffff13137812 */ /* 0x000fc600078ef807 */
[----:B------:R-:W-:-:S03]  /*0980*/  DFMA R20, R22, -R10, 1 ;  /* 0x3ff000001614742b */ /* 0x000fc6000000080a */
[----:B------:R-:W-:-:S05]  /*0990*/  @!P2 DFMA R18, R18, 2, -R24 ;  /* 0x400000001212a82b */ /* 0x000fca0000000818 */
[----:B------:R-:W-:-:S08]  /*09a0*/  DFMA R20, R22, R20, R22 ;  /* 0x000000141614722b */ /* 0x000fd00000000016 */
[----:B------:R-:W-:-:S08]  /*09b0*/  DMUL R22, R20, R18 ;  /* 0x0000001214167228 */ /* 0x000fd00000000000 */
[----:B------:R-:W-:-:S08]  /*09c0*/  DFMA R24, R22, -R10, R18 ;  /* 0x8000000a1618722b */ /* 0x000fd00000000012 */
[----:B------:R-:W-:Y:S01]  /*09d0*/  DFMA R24, R20, R24, R22 ;  /* 0x000000181418722b */ /* 0x000fe20000000016 */
[----:B------:R-:W-:Y:S01]  /*09e0*/  IMAD.MOV.U32 R23, RZ, RZ, R5 ;  /* 0x000000ffff177224 */ /* 0x000fe200078e0005 */
[----:B------:R-:W-:-:S04]  /*09f0*/  @!P2 LOP3.LUT R23, R19, 0x7ff00000, RZ, 0xc0, !PT ;  /* 0x7ff000001317a812 */ /* 0x000fc800078ec0ff */
[----:B------:R-:W-:-:S04]  /*0a00*/  IADD3 R20, PT, PT, R23, -0x1, RZ ;  /* 0xffffffff17147810 */ /* 0x000fc80007ffe0ff */
[----:B------:R-:W-:Y:S01]  /*0a10*/  ISETP.GT.U32.AND P0, PT, R20, 0x7feffffe, PT ;  /* 0x7feffffe1400780c */ /* 0x000fe20003f04070 */
[----:B------:R-:W-:-:S05]  /*0a20*/  VIADD R20, R28, 0xffffffff ;  /* 0xffffffff1c147836 */ /* 0x000fca0000000000 */
[----:B------:R-:W-:-:S13]  /*0a30*/  ISETP.GT.U32.OR P0, PT, R20, 0x7feffffe, P0 ;  /* 0x7feffffe1400780c */ /* 0x000fda0000704470 */
[----:B------:R-:W-:Y:S05]  /*0a40*/  @P0 BRA `(.L_x_22) ;  /* 0x00000000006c0947 */ /* 0x000fea0003800000 */
[----:B------:R-:W-:-:S04]  /*0a50*/  LOP3.LUT R20, R9, 0x7ff00000, RZ, 0xc0, !PT ;  /* 0x7ff0000009147812 */ /* 0x000fc800078ec0ff */
[CC--:B------:R-:W-:Y:S02]  /*0a60*/  VIADDMNMX R6, R5.reuse, -R20.reuse, 0xb9600000, !PT ;  /* 0xb960000005067446 */ /* 0x0c0fe40007800914 */
[----:B------:R-:W-:Y:S02]  /*0a70*/  ISETP.GE.U32.AND P0, PT, R5, R20, PT ;  /* 0x000000140500720c */ /* 0x000fe40003f06070 */
[----:B------:R-:W-:Y:S01]  /*0a80*/  VIMNMX R5, PT, PT, R6, 0x46a00000, PT ;  /* 0x46a0000006057848 */ /* 0x000fe20003fe0100 */
[----:B------:R-:W-:Y:S01]  /*0a90*/  IMAD.MOV.U32 R6, RZ, RZ, RZ ;  /* 0x000000ffff067224 */ /* 0x000fe200078e00ff */
[----:B------:R-:W-:-:S05]  /*0aa0*/  SEL R26, R26, 0x63400000, !P0 ;  /* 0x634000001a1a7807 */ /* 0x000fca0004000000 */
[----:B------:R-:W-:-:S04]  /*0ab0*/  IMAD.IADD R5, R5, 0x1, -R26 ;  /* 0x0000000105057824 */ /* 0x000fc800078e0a1a */
[----:B------:R-:W-:-:S06]  /*0ac0*/  VIADD R7, R5, 0x7fe00000 ;  /* 0x7fe0000005077836 */ /* 0x000fcc0000000000 */
[----:B------:R-:W-:-:S10]  /*0ad0*/  DMUL R20, R24, R6 ;  /* 0x0000000618147228 */ /* 0x000fd40000000000 */
[----:B------:R-:W-:-:S13]  /*0ae0*/  FSETP.GTU.AND P0, PT, |R21|, 1.469367938527859385e-39, PT ;  /* 0x001000001500780b */ /* 0x000fda0003f0c200 */
[----:B------:R-:W-:Y:S05]  /*0af0*/  @P0 BRA `(.L_x_23) ;  /* 0x0000000000940947 */ /* 0x000fea0003800000 */
[----:B------:R-:W-:Y:S01]  /*0b00*/  DFMA R10, R24, -R10, R18 ;  /* 0x8000000a180a722b */ /* 0x000fe20000000012 */
[----:B------:R-:W-:-:S09]  /*0b10*/  IMAD.MOV.U32 R8, RZ, RZ, RZ ;  /* 0x000000ffff087224 */ /* 0x000fd200078e00ff */
[C---:B------:R-:W-:Y:S02]  /*0b20*/  FSETP.NEU.AND P0, PT, R11.reuse, RZ, PT ;  /* 0x000000ff0b00720b */ /* 0x040fe40003f0d000 */
[----:B------:R-:W-:-:S04]  /*0b30*/  LOP3.LUT R19, R11, 0x80000000, R9, 0x48, !PT ;  /* 0x800000000b137812 */ /* 0x000fc800078e4809 */
[----:B------:R-:W-:-:S07]  /*0b40*/  LOP3.LUT R9, R19, R7, RZ, 0xfc, !PT ;  /* 0x0000000713097212 */ /* 0x000fce00078efcff */
[----:B------:R-:W-:Y:S05]  /*0b50*/  @!P0 BRA `(.L_x_23) ;  /* 0x00000000007c8947 */ /* 0x000fea0003800000 */
[----:B------:R-:W-:Y:S01]  /*0b60*/  IMAD.MOV R7, RZ, RZ, -R5 ;  /* 0x000000ffff077224 */ /* 0x000fe200078e0a05 */
[----:B------:R-:W-:Y:S01]  /*0b70*/  DMUL.RP R8, R24, R8 ;  /* 0x0000000818087228 */ /* 0x000fe20000008000 */
[----:B------:R-:W-:Y:S01]  /*0b80*/  IMAD.MOV.U32 R6, RZ, RZ, RZ ;  /* 0x000000ffff067224 */ /* 0x000fe200078e00ff */
[----:B------:R-:W-:-:S05]  /*0b90*/  IADD3 R5, PT, PT, -R5, -0x43300000, RZ ;  /* 0xbcd0000005057810 */ /* 0x000fca0007ffe1ff */
[----:B------:R-:W-:-:S03]  /*0ba0*/  DFMA R6, R20, -R6, R24 ;  /* 0x800000061406722b */ /* 0x000fc60000000018 */
[----:B------:R-:W-:-:S07]  /*0bb0*/  LOP3.LUT R19, R9, R19, RZ, 0x3c, !PT ;  /* 0x0000001309137212 */ /* 0x000fce00078e3cff */
[----:B------:R-:W-:-:S04]  /*0bc0*/  FSETP.NEU.AND P0, PT, |R7|, R5, PT ;  /* 0x000000050700720b */ /* 0x000fc80003f0d200 */
[----:B------:R-:W-:Y:S02]  /*0bd0*/  FSEL R20, R8, R20, !P0 ;  /* 0x0000001408147208 */ /* 0x000fe40004000000 */
[----:B------:R-:W-:Y:S01]  /*0be0*/  FSEL R21, R19, R21, !P0 ;  /* 0x0000001513157208 */ /* 0x000fe20004000000 */
[----:B------:R-:W-:Y:S06]  /*0bf0*/  BRA `(.L_x_23) ;  /* 0x0000000000547947 */ /* 0x000fec0003800000 */
.L_x_22:
[----:B------:R-:W-:-:S14]  /*0c00*/  DSETP.NAN.AND P0, PT, R6, R6, PT ;  /* 0x000000060600722a */ /* 0x000fdc0003f08000 */
[----:B------:R-:W-:Y:S05]  /*0c10*/  @P0 BRA `(.L_x_24) ;  /* 0x0000000000440947 */ /* 0x000fea0003800000 */
[----:B------:R-:W-:-:S14]  /*0c20*/  DSETP.NAN.AND P0, PT, R8, R8, PT ;  /* 0x000000080800722a */ /* 0x000fdc0003f08000 */
[----:B------:R-:W-:Y:S05]  /*0c30*/  @P0 BRA `(.L_x_25) ;  /* 0x0000000000300947 */ /* 0x000fea0003800000 */
[----:B------:R-:W-:Y:S01]  /*0c40*/  ISETP.NE.AND P0, PT, R23, R28, PT ;  /* 0x0000001c1700720c */ /* 0x000fe20003f05270 */
[----:B------:R-:W-:Y:S01]  /*0c50*/  IMAD.MOV.U32 R20, RZ, RZ, 0x0 ;  /* 0x00000000ff147424 */ /* 0x000fe200078e00ff */
[----:B------:R-:W-:-:S11]  /*0c60*/  MOV R21, 0xfff80000 ;  /* 0xfff8000000157802 */ /* 0x000fd60000000f00 */
        /* <DEDUP_REMOVED lines=9> */
.L_x_25:
[----:B------:R-:W-:Y:S01]  /*0d00*/  LOP3.LUT R21, R9, 0x80000, RZ, 0xfc, !PT ;  /* 0x0008000009157812 */ /* 0x000fe200078efcff */
[----:B------:R-:W-:Y:S01]  /*0d10*/  IMAD.MOV.U32 R20, RZ, RZ, R8 ;  /* 0x000000ffff147224 */ /* 0x000fe200078e0008 */
[----:B------:R-:W-:Y:S06]  /*0d20*/  BRA `(.L_x_23) ;  /* 0x0000000000087947 */ /* 0x000fec0003800000 */
.L_x_24:
[----:B------:R-:W-:Y:S01]  /*0d30*/  LOP3.LUT R21, R7, 0x80000, RZ, 0xfc, !PT ;  /* 0x0008000007157812 */ /* 0x000fe200078efcff */
[----:B------:R-:W-:-:S07]  /*0d40*/  IMAD.MOV.U32 R20, RZ, RZ, R6 ;  /* 0x000000ffff147224 */ /* 0x000fce00078e0006 */
.L_x_23:
[----:B------:R-:W-:Y:S05]  /*0d50*/  BSYNC.RECONVERGENT B2 ;  /* 0x0000000000027941 */ /* 0x000fea0003800200 */
.L_x_21:
[----:B------:R-:W-:Y:S02]  /*0d60*/  IMAD.MOV.U32 R6, RZ, RZ, R0 ;  /* 0x000000ffff067224 */ /* 0x000fe400078e0000 */
[----:B------:R-:W-:-:S04]  /*0d70*/  IMAD.MOV.U32 R7, RZ, RZ, 0x0 ;  /* 0x00000000ff077424 */ /* 0x000fc800078e00ff */
[----:B------:R-:W-:Y:S05]  /*0d80*/  RET.REL.NODEC R6 `(cugradient) ;  /* 0xfffffff0069c7950 */ /* 0x000fea0003c3ffff */
.L_x_26:
        /* <DEDUP_REMOVED lines=15> */
.L_x_46:


//--------------------- .text.cuinterp            --------------------------
	.section	.text.cuinterp,"ax",@progbits
	.align	128
        .global         cuinterp
        .type           cuinterp,@function
        .size           cuinterp,(.L_x_47 - cuinterp)
        .other          cuinterp,@"STO_CUDA_ENTRY STV_DEFAULT"
cuinterp:
.text.cuinterp:
[----:B------:R-:W-:Y:S01]  /*0000*/  LDC R1, c[0x0][0x37c] ;  /* 0x0000df00ff017b82 */ /* 0x000fe20000000800 */
[----:B------:R-:W0:Y:S01]  /*0010*/  LDCU.64 UR6, c[0x0][0x3b8] ;  /* 0x00007700ff0677ac */ /* 0x000e220008000a00 */
[----:B------:R-:W-:Y:S02]  /*0020*/  IMAD.MOV.U32 R2, RZ, RZ, 0x50b0f27c ;  /* 0x50b0f27cff027424 */ /* 0x000fe400078e00ff */
[----:B------:R-:W-:Y:S01]  /*0030*/  IMAD.MOV.U32 R3, RZ, RZ, 0x3fbf9a6b ;  /* 0x3fbf9a6bff037424 */ /* 0x000fe200078e00ff */
[----:B------:R-:W1:Y:S01]  /*0040*/  LDCU.64 UR8, c[0x0][0x3b8] ;  /* 0x00007700ff0877ac */ /* 0x000e620008000a00 */
[----:B------:R-:W2:Y:S04]  /*0050*/  LDCU.64 UR4, c[0x0][0x3b0] ;  /* 0x00007600ff0477ac */ /* 0x000ea80008000a00 */
[C---:B0-----:R-:W-:Y:S01]  /*0060*/  DSETP.NEU.AND P1, PT, R2.reuse, UR6, PT ;  /* 0x0000000602007e2a */ /* 0x041fe2000bf2d000 */
[----:B------:R-:W0:Y:S01]  /*0070*/  LDCU.64 UR6, c[0x0][0x358] ;  /* 0x00006b00ff0677ac */ /* 0x000e220008000a00 */
[----:B-1----:R-:W-:Y:S01]  /*0080*/  IMAD.U32 R14, RZ, RZ, UR8 ;  /* 0x00000008ff0e7e24 */ /* 0x002fe2000f8e00ff */
[----:B------:R-:W-:Y:S01]  /*0090*/  MOV R15, UR9 ;  /* 0x00000009000f7c02 */ /* 0x000fe20008000f00 */
[----:B--2---:R-:W-:Y:S01]  /*00a0*/  DSETP.NEU.AND P0, PT, R2, UR4, PT ;  /* 0x0000000402007e2a */ /* 0x004fe2000bf0d000 */
[----:B------:R-:W1:Y:S09]  /*00b0*/  LDCU.64 UR4, c[0x0][0x3b0] ;  /* 0x00007600ff0477ac */ /* 0x000e720008000a00 */
[----:B------:R-:W2:Y:S08]  /*00c0*/  @!P1 LDC R7, c[0x0][0x398] ;  /* 0x0000e600ff079b82 */ /* 0x000eb00000000800 */
[----:B------:R-:W2:Y:S01]  /*00d0*/  @!P1 LDC.64 R4, c[0x0][0x3a0] ;  /* 0x0000e800ff049b82 */ /* 0x000ea20000000a00 */
[----:B------:R-:W3:Y:S01]  /*00e0*/  S2R R0, SR_TID.X ;  /* 0x0000000000007919 */ /* 0x000ee20000002100 */
[----:B-1----:R-:W-:-:S02]  /*00f0*/  IMAD.U32 R16, RZ, RZ, UR4 ;  /* 0x00000004ff107e24 */ /* 0x002fc4000f8e00ff */
[----:B------:R-:W-:-:S04]  /*0100*/  IMAD.U32 R17, RZ, RZ, UR5 ;  /* 0x00000005ff117e24 */ /* 0x000fc8000f8e00ff */
[----:B------:R-:W1:Y:S01]  /*0110*/  @!P0 LDC.64 R2, c[0x0][0x3a0] ;  /* 0x0000e800ff028b82 */ /* 0x000e620000000a00 */
[----:B--2---:R-:W-:Y:S01]  /*0120*/  @!P1 IMAD.WIDE R4, R7, 0x8, R4 ;  /* 0x0000000807049825 */ /* 0x004fe200078e0204 */
[----:B------:R-:W3:Y:S04]  /*0130*/  LDCU UR4, c[0x0][0x360] ;  /* 0x00006c00ff0477ac */ /* 0x000ee80008000800 */
[----:B0-----:R-:W5:Y:S01]  /*0140*/  @!P1 LDG.E.64 R14, desc[UR6][R4.64+-0x8] ;  /* 0xfffff806040e9981 */ /* 0x001f62000c1e1b00 */
[----:B------:R-:W0:Y:S01]  /*0150*/  LDCU UR5, c[0x0][0x388] ;  /* 0x00007100ff0577ac */ /* 0x000e220008000800 */
[----:B------:R-:W3:Y:S02]  /*0160*/  S2R R7, SR_CTAID.X ;  /* 0x0000000000077919 */ /* 0x000ee40000002500 */
[----:B-1----:R3:W5:Y:S02]  /*0170*/  @!P0 LDG.E.64 R16, desc[UR6][R2.64] ;  /* 0x0000000602108981 */ /* 0x002764000c1e1b00 */
[----:B---3--:R-:W-:-:S05]  /*0180*/  IMAD R2, R7, UR4, R0 ;  /* 0x0000000407027c24 */ /* 0x008fca000f8e0200 */
[----:B0-----:R-:W-:-:S13]  /*0190*/  ISETP.GE.AND P0, PT, R2, UR5, PT ;  /* 0x0000000502007c0c */ /* 0x001fda000bf06270 */
[----:B------:R-:W-:Y:S05]  /*01a0*/  @P0 EXIT ;  /* 0x000000000000094d */ /* 0x000fea0003800000 */
[----:B------:R-:W0:Y:S01]  /*01b0*/  LDCU UR8, c[0x0][0x398] ;  /* 0x00007300ff0877ac */ /* 0x000e220008000800 */
[----:B------:R-:W1:Y:S01]  /*01c0*/  LDCU UR5, c[0x0][0x370] ;  /* 0x00006e00ff0577ac */ /* 0x000e620008000800 */
[----:B0-----:R-:W-:Y:S02]  /*01d0*/  UISETP.GE.AND UP0, UPT, UR8, 0x1, UPT ;  /* 0x000000010800788c */ /* 0x001fe4000bf06270 */
[----:B-1----:R-:W-:-:S07]  /*01e0*/  UIMAD UR4, UR4, UR5, URZ ;  /* 0x00000005040472a4 */ /* 0x002fce000f8e02ff */
[----:B------:R-:W-:Y:S05]  /*01f0*/  BRA.U !UP0, `(.L_x_27) ;  /* 0x0000000508447547 */ /* 0x000fea000b800000 */
.L_x_35:
[----:B0-----:R-:W0:Y:S01]  /*0200*/  LDC.64 R4, c[0x0][0x380] ;  /* 0x0000e000ff047b82 */ /* 0x001e220000000a00 */
[----:B------:R-:W1:Y:S01]  /*0210*/  LDCU UR8, c[0x0][0x388] ;  /* 0x00007100ff0877ac */ /* 0x000e620008000800 */
[----:B------:R-:W2:Y:S06]  /*0220*/  LDCU UR5, c[0x0][0x398] ;  /* 0x00007300ff0577ac */ /* 0x000eac0008000800 */
[----:B------:R-:W3:Y:S01]  /*0230*/  LDC.64 R6, c[0x0][0x390] ;  /* 0x0000e400ff067b82 */ /* 0x000ee20000000a00 */
[----:B0-----:R-:W-:-:S06]  /*0240*/  IMAD.WIDE R4, R2, 0x8, R4 ;  /* 0x0000000802047825 */ /* 0x001fcc00078e0204 */
[----:B-----5:R-:W5:Y:S01]  /*0250*/  LDG.E.64 R4, desc[UR6][R4.64] ;  /* 0x0000000604047981 */ /* 0x020f62000c1e1b00 */
[----:B------:R-:W-:Y:S01]  /*0260*/  IMAD.MOV.U32 R3, RZ, RZ, R2 ;  /* 0x000000ffff037224 */ /* 0x000fe200078e0002 */
[----:B------:R-:W-:Y:S01]  /*0270*/  BSSY.RECONVERGENT B0, `(.L_x_28) ;  /* 0x000000e000007945 */ /* 0x000fe20003800200 */
[----:B------:R-:W-:Y:S02]  /*0280*/  VIADD R2, R2, UR4 ;  /* 0x0000000402027c36 */ /* 0x000fe40008000000 */
[----:B------:R-:W-:Y:S02]  /*0290*/  IMAD.MOV.U32 R0, RZ, RZ, RZ ;  /* 0x000000ffff007224 */ /* 0x000fe400078e00ff */
[----:B--2---:R-:W-:Y:S01]  /*02a0*/  IMAD.U32 R11, RZ, RZ, UR5 ;  /* 0x00000005ff0b7e24 */ /* 0x004fe2000f8e00ff */
[----:B-1-3--:R-:W-:-:S13]  /*02b0*/  ISETP.GE.AND P1, PT, R2, UR8, PT ;  /* 0x0000000802007c0c */ /* 0x00afda000bf26270 */
.L_x_29:
[----:B------:R-:W-:-:S05]  /*02c0*/  IMAD.IADD R8, R11, 0x1, R0 ;  /* 0x000000010b087824 */ /* 0x000fca00078e0200 */
[----:B------:R-:W-:-:S05]  /*02d0*/  SHF.R.U32.HI R10, RZ, 0x1, R8 ;  /* 0x00000001ff0a7819 */ /* 0x000fca0000011608 */
[----:B------:R-:W-:-:S06]  /*02e0*/  IMAD.WIDE.U32 R8, R10, 0x8, R6 ;  /* 0x000000080a087825 */ /* 0x000fcc00078e0006 */
[----:B------:R-:W2:Y:S02]  /*02f0*/  LDG.E.64 R8, desc[UR6][R8.64] ;  /* 0x0000000608087981 */ /* 0x000ea4000c1e1b00 */
[----:B--2--5:R-:W-:-:S06]  /*0300*/  DSETP.GEU.AND P0, PT, R8, R4, PT ;  /* 0x000000040800722a */ /* 0x024fcc0003f0e000 */
[----:B------:R-:W-:-:S08]  /*0310*/  SEL R11, R11, R10, !P0 ;  /* 0x0000000a0b0b7207 */ /* 0x000fd00004000000 */
[----:B------:R-:W-:-:S04]  /*0320*/  @!P0 IADD3 R0, PT, PT, R10, 0x1, RZ ;  /* 0x000000010a008810 */ /* 0x000fc80007ffe0ff */
[----:B------:R-:W-:-:S13]  /*0330*/  ISETP.GE.AND P0, PT, R0, R11, PT ;  /* 0x0000000b0000720c */ /* 0x000fda0003f06270 */
[----:B------:R-:W-:Y:S05]  /*0340*/  @!P0 BRA `(.L_x_29) ;  /* 0xfffffffc00dc8947 */ /* 0x000fea000383ffff */
[----:B------:R-:W-:Y:S05]  /*0350*/  BSYNC.RECONVERGENT B0 ;  /* 0x0000000000007941 */ /* 0x000fea0003800200 */
.L_x_28:
[----:B------:R-:W0:Y:S01]  /*0360*/  LDCU UR5, c[0x0][0x398] ;  /* 0x00007300ff0577ac */ /* 0x000e220008000800 */
[----:B------:R-:W-:Y:S01]  /*0370*/  BSSY.RECONVERGENT B0, `(.L_x_30) ;  /* 0x0000034000007945 */ /* 0x000fe20003800200 */
[----:B------:R-:W-:Y:S02]  /*0380*/  IMAD.MOV.U32 R12, RZ, RZ, R14 ;  /* 0x000000ffff0c7224 */ /* 0x000fe400078e000e */
[----:B------:R-:W-:Y:S01]  /*0390*/  IMAD.MOV.U32 R13, RZ, RZ, R15 ;  /* 0x000000ffff0d7224 */ /* 0x000fe200078e000f */
[----:B0-----:R-:W-:-:S13]  /*03a0*/  ISETP.NE.AND P0, PT, R0, UR5, PT ;  /* 0x0000000500007c0c */ /* 0x001fda000bf05270 */
[----:B------:R-:W-:Y:S05]  /*03b0*/  @!P0 BRA `(.L_x_31) ;  /* 0x0000000000bc8947 */ /* 0x000fea0003800000 */
[----:B------:R-:W-:-:S06]  /*03c0*/  IMAD.WIDE R8, R0, 0x8, R6 ;  /* 0x0000000800087825 */ /* 0x000fcc00078e0206 */
[----:B------:R-:W2:Y:S02]  /*03d0*/  LDG.E.64 R8, desc[UR6][R8.64+-0x8] ;  /* 0xfffff80608087981 */ /* 0x000ea4000c1e1b00 */
[----:B--2---:R-:W-:-:S14]  /*03e0*/  DSETP.NEU.AND P0, PT, R8, R4, PT ;  /* 0x000000040800722a */ /* 0x004fdc0003f0d000 */
[----:B------:R-:W-:Y:S05]  /*03f0*/  @!P0 BRA `(.L_x_32) ;  /* 0x0000000000a08947 */ /* 0x000fea0003800000 */
[----:B------:R-:W-:Y:S01]  /*0400*/  ISETP.GE.AND P0, PT, R0, 0x2, PT ;  /* 0x000000020000780c */ /* 0x000fe20003f06270 */
[----:B------:R-:W-:Y:S02]  /*0410*/  IMAD.MOV.U32 R12, RZ, RZ, R16 ;  /* 0x000000ffff0c7224 */ /* 0x000fe400078e0010 */
[----:B------:R-:W-:-:S10]  /*0420*/  IMAD.MOV.U32 R13, RZ, RZ, R17 ;  /* 0x000000ffff0d7224 */ /* 0x000fd400078e0011 */
[----:B------:R-:W-:Y:S05]  /*0430*/  @!P0 BRA `(.L_x_31) ;  /* 0x00000000009c8947 */ /* 0x000fea0003800000 */
[C---:B------:R-:W-:Y:S01]  /*0440*/  IADD3 R13, PT, PT, R0.reuse, -0x1, RZ ;  /* 0xffffffff000d7810 */ /* 0x040fe20007ffe0ff */
[--C-:B------:R-:W-:Y:S01]  /*0450*/  IMAD.WIDE.U32 R18, R0, 0x8, R6.reuse ;  /* 0x0000000800127825 */ /* 0x100fe200078e0006 */
[----:B------:R-:W0:Y:S03]  /*0460*/  LDC.64 R10, c[0x0][0x3a0] ;  /* 0x0000e800ff0a7b82 */ /* 0x000e260000000a00 */
[C---:B------:R-:W-:Y:S01]  /*0470*/  IMAD.WIDE.U32 R6, R13.reuse, 0x8, R6 ;  /* 0x000000080d067825 */ /* 0x040fe200078e0006 */
[----:B------:R-:W2:Y:S05]  /*0480*/  LDG.E.64 R8, desc[UR6][R18.64] ;  /* 0x0000000612087981 */ /* 0x000eaa000c1e1b00 */
[----:B------:R-:W2:Y:S01]  /*0490*/  LDG.E.64 R6, desc[UR6][R6.64] ;  /* 0x0000000606067981 */ /* 0x000ea2000c1e1b00 */
[----:B0-----:R-:W-:-:S04]  /*04a0*/  IMAD.WIDE.U32 R12, R13, 0x8, R10 ;  /* 0x000000080d0c7825 */ /* 0x001fc800078e000a */
[----:B------:R-:W-:Y:S02]  /*04b0*/  IMAD.WIDE.U32 R10, R0, 0x8, R10 ;  /* 0x00000008000a7825 */ /* 0x000fe400078e000a */
[----:B------:R-:W3:Y:S04]  /*04c0*/  LDG.E.64 R12, desc[UR6][R12.64] ;  /* 0x000000060c0c7981 */ /* 0x000ee8000c1e1b00 */
[----:B------:R-:W3:Y:S01]  /*04d0*/  LDG.E.64 R10, desc[UR6][R10.64] ;  /* 0x000000060a0a7981 */ /* 0x000ee2000c1e1b00 */
[----:B------:R-:W-:Y:S01]  /*04e0*/  IMAD.MOV.U32 R20, RZ, RZ, 0x1 ;  /* 0x00000001ff147424 */ /* 0x000fe200078e00ff */
[----:B------:R-:W-:Y:S01]  /*04f0*/  BSSY.RECONVERGENT B1, `(.L_x_33) ;  /* 0x0000016000017945 */ /* 0x000fe20003800200 */
[----:B--2---:R-:W-:Y:S02]  /*0500*/  DADD R8, -R6, R8 ;  /* 0x0000000006087229 */ /* 0x004fe40000000108 */
[----:B------:R-:W-:-:S04]  /*0510*/  DADD R4, R4, -R6 ;  /* 0x0000000004047229 */ /* 0x000fc80000000806 */
[----:B------:R-:W0:Y:S02]  /*0520*/  MUFU.RCP64H R21, R9 ;  /* 0x0000000900157308 */ /* 0x000e240000001800 */
[----:B0-----:R-:W-:Y:S02]  /*0530*/  DFMA R22, -R8, R20, 1 ;  /* 0x3ff000000816742b */ /* 0x001fe40000000114 */
[----:B---3--:R-:W-:-:S06]  /*0540*/  DADD R6, -R12, R10 ;  /* 0x000000000c067229 */ /* 0x008fcc000000010a */
[----:B------:R-:W-:Y:S02]  /*0550*/  DFMA R22, R22, R22, R22 ;  /* 0x000000161616722b */ /* 0x000fe40000000016 */
[----:B------:R-:W-:-:S06]  /*0560*/  DMUL R6, R6, R4 ;  /* 0x0000000406067228 */ /* 0x000fcc0000000000 */
[----:B------:R-:W-:-:S04]  /*0570*/  DFMA R22, R20, R22, R20 ;  /* 0x000000161416722b */ /* 0x000fc80000000014 */
[----:B------:R-:W-:-:S04]  /*0580*/  FSETP.GEU.AND P2, PT, |R7|, 6.5827683646048100446e-37, PT ;  /* 0x036000000700780b */ /* 0x000fc80003f4e200 */
[----:B------:R-:W-:-:S08]  /*0590*/  DFMA R18, -R8, R22, 1 ;  /* 0x3ff000000812742b */ /* 0x000fd00000000116 */
[----:B------:R-:W-:-:S08]  /*05a0*/  DFMA R18, R22, R18, R22 ;  /* 0x000000121612722b */ /* 0x000fd00000000016 */
[----:B------:R-:W-:-:S08]  /*05b0*/  DMUL R4, R6, R18 ;  /* 0x0000001206047228 */ /* 0x000fd00000000000 */
[----:B------:R-:W-:-:S08]  /*05c0*/  DFMA R10, -R8, R4, R6 ;  /* 0x00000004080a722b */ /* 0x000fd00000000106 */
[----:B------:R-:W-:-:S10]  /*05d0*/  DFMA R4, R18, R10, R4 ;  /* 0x0000000a1204722b */ /* 0x000fd40000000004 */
[----:B------:R-:W-:-:S05]  /*05e0*/  FFMA R0, RZ, R9, R5 ;  /* 0x00000009ff007223 */ /* 0x000fca0000000005 */
[----:B------:R-:W-:-:S13]  /*05f0*/  FSETP.GT.AND P0, PT, |R0|, 1.469367938527859385e-39, PT ;  /* 0x001000000000780b */ /* 0x000fda0003f04200 */
[----:B------:R-:W-:Y:S05]  /*0600*/  @P0 BRA P2, `(.L_x_34) ;  /* 0x0000000000100947 */ /* 0x000fea0001000000 */
[----:B------:R-:W-:-:S07]  /*0610*/  MOV R0, 0x630 ;  /* 0x0000063000007802 */ /* 0x000fce0000000f00 */
[----:B------:R-:W-:Y:S05]  /*0620*/  CALL.REL.NOINC `($__internal_2_$__cuda_sm20_div_rn_f64_full) ;  /* 0x0000000000a07944 */ /* 0x000fea0003c00000 */
[----:B------:R-:W-:Y:S02]  /*0630*/  IMAD.MOV.U32 R4, RZ, RZ, R6 ;  /* 0x000000ffff047224 */ /* 0x000fe400078e0006 */
[----:B------:R-:W-:-:S07]  /*0640*/  IMAD.MOV.U32 R5, RZ, RZ, R7 ;  /* 0x000000ffff057224 */ /* 0x000fce00078e0007 */
.L_x_34:
[----:B------:R-:W-:Y:S05]  /*0650*/  BSYNC.RECONVERGENT B1 ;  /* 0x0000000000017941 */ /* 0x000fea0003800200 */
.L_x_33:
[----:B------:R-:W-:Y:S01]  /*0660*/  DADD R12, R12, R4 ;  /* 0x000000000c0c7229 */ /* 0x000fe20000000004 */
[----:B------:R-:W-:Y:S10]  /*0670*/  BRA `(.L_x_31) ;  /* 0x00000000000c7947 */ /* 0x000ff40003800000 */
.L_x_32:
[----:B------:R-:W0:Y:S02]  /*0680*/  LDC.64 R12, c[0x0][0x3a0] ;  /* 0x0000e800ff0c7b82 */ /* 0x000e240000000a00 */
[----:B0-----:R-:W-:-:S06]  /*0690*/  IMAD.WIDE R12, R3, 0x8, R12 ;  /* 0x00000008030c7825 */ /* 0x001fcc00078e020c */
[----:B------:R-:W5:Y:S02]  /*06a0*/  LDG.E.64 R12, desc[UR6][R12.64] ;  /* 0x000000060c0c7981 */ /* 0x000f64000c1e1b00 */
.L_x_31:
[----:B------:R-:W-:Y:S05]  /*06b0*/  BSYNC.RECONVERGENT B0 ;  /* 0x0000000000007941 */ /* 0x000fea0003800200 */
.L_x_30:
[----:B------:R-:W0:Y:S02]  /*06c0*/  LDC.64 R4, c[0x0][0x3a8] ;  /* 0x0000ea00ff047b82 */ /* 0x000e240000000a00 */
[----:B0-----:R-:W-:-:S05]  /*06d0*/  IMAD.WIDE R4, R3, 0x8, R4 ;  /* 0x0000000803047825 */ /* 0x001fca00078e0204 */
[----:B-----5:R0:W-:Y:S01]  /*06e0*/  STG.E.64 desc[UR6][R4.64], R12 ;  /* 0x0000000c04007986 */ /* 0x0201e2000c101b06 */
[----:B------:R-:W-:Y:S05]  /*06f0*/  @!P1 BRA `(.L_x_35) ;  /* 0xfffffff800c09947 */ /* 0x000fea000383ffff */
[----:B------:R-:W-:Y:S05]  /*0700*/  EXIT ;  /* 0x000000000000794d */ /* 0x000fea0003800000 */
.L_x_27:
[----:B------:R-:W0:Y:S01]  /*0710*/  LDC.64 R18, c[0x0][0x3a0] ;  /* 0x0000e800ff127b82 */ /* 0x000e220000000a00 */
[----:B------:R-:W1:Y:S01]  /*0720*/  LDCU UR5, c[0x0][0x388] ;  /* 0x00007100ff0577ac */ /* 0x000e620008000800 */
[----:B------:R-:W-:-:S06]  /*0730*/  UISETP.NE.AND UP0, UPT, UR8, URZ, UPT ;  /* 0x000000ff0800728c */ /* 0x000fcc000bf05270 */
[----:B------:R-:W2:Y:S08]  /*0740*/  LDC.64 R12, c[0x0][0x380] ;  /* 0x0000e000ff0c7b82 */ /* 0x000eb00000000a00 */
[----:B------:R-:W3:Y:S02]  /*0750*/  LDC.64 R20, c[0x0][0x3a8] ;  /* 0x0000ea00ff147b82 */ /* 0x000ee40000000a00 */
.L_x_38:
[----:B---3--:R-:W-:Y:S01]  /*0760*/  IMAD.WIDE R8, R2, 0x8, R20 ;  /* 0x0000000802087825 */ /* 0x008fe200078e0214 */
[----:B-----5:R-:W-:-:S03]  /*0770*/  MOV R5, R15 ;  /* 0x0000000f00057202 */ /* 0x020fc60000000f00 */
[----:B------:R-:W-:Y:S01]  /*0780*/  IMAD.MOV.U32 R4, RZ, RZ, R14 ;  /* 0x000000ffff047224 */ /* 0x000fe200078e000e */
[----:B------:R-:W-:Y:S06]  /*0790*/  BRA.U !UP0, `(.L_x_36) ;  /* 0x0000000108307547 */ /* 0x000fec000b800000 */
[----:B------:R-:W3:Y:S01]  /*07a0*/  LDC.64 R10, c[0x0][0x390] ;  /* 0x0000e400ff0a7b82 */ /* 0x000ee20000000a00 */
[----:B--2---:R-:W-:-:S06]  /*07b0*/  IMAD.WIDE R6, R2, 0x8, R12 ;  /* 0x0000000802067825 */ /* 0x004fcc00078e020c */
[----:B------:R-:W2:Y:S04]  /*07c0*/  LDG.E.64 R6, desc[UR6][R6.64] ;  /* 0x0000000606067981 */ /* 0x000ea8000c1e1b00 */
[----:B---3--:R-:W2:Y:S01]  /*07d0*/  LDG.E.64 R4, desc[UR6][R10.64+-0x8] ;  /* 0xfffff8060a047981 */ /* 0x008ea2000c1e1b00 */
[----:B------:R-:W-:Y:S01]  /*07e0*/  BSSY.RECONVERGENT B0, `(.L_x_36) ;  /* 0x0000007000007945 */ /* 0x000fe20003800200 */
[----:B--2---:R-:W-:Y:S01]  /*07f0*/  DSETP.NEU.AND P0, PT, R4, R6, PT ;  /* 0x000000060400722a */ /* 0x004fe20003f0d000 */
[----:B------:R-:W-:Y:S02]  /*0800*/  IMAD.MOV.U32 R4, RZ, RZ, R16 ;  /* 0x000000ffff047224 */ /* 0x000fe400078e0010 */
[----:B------:R-:W-:-:S11]  /*0810*/  IMAD.MOV.U32 R5, RZ, RZ, R17 ;  /* 0x000000ffff057224 */ /* 0x000fd600078e0011 */
[----:B------:R-:W-:Y:S05]  /*0820*/  @P0 BRA `(.L_x_37) ;  /* 0x0000000000080947 */ /* 0x000fea0003800000 */
[----:B0-----:R-:W-:-:S06]  /*0830*/  IMAD.WIDE R4, R2, 0x8, R18 ;  /* 0x0000000802047825 */ /* 0x001fcc00078e0212 */
[----:B------:R-:W5:Y:S02]  /*0840*/  LDG.E.64 R4, desc[UR6][R4.64] ;  /* 0x0000000604047981 */ /* 0x000f64000c1e1b00 */
.L_x_37:
[----:B-1----:R-:W-:Y:S05]  /*0850*/  BSYNC.RECONVERGENT B0 ;  /* 0x0000000000007941 */ /* 0x002fea0003800200 */
.L_x_36:
[----:B-----5:R4:W-:Y:S01]  /*0860*/  STG.E.64 desc[UR6][R8.64], R4 ;  /* 0x0000000408007986 */ /* 0x0209e2000c101b06 */
[----:B------:R-:W-:-:S05]  /*0870*/  VIADD R2, R2, UR4 ;  /* 0x0000000402027c36 */ /* 0x000fca0008000000 */
[----:B-1----:R-:W-:-:S13]  /*0880*/  ISETP.GE.AND P0, PT, R2, UR5, PT ;  /* 0x0000000502007c0c */ /* 0x002fda000bf06270 */
[----:B----4-:R-:W-:Y:S05]  /*0890*/  @!P0 BRA `(.L_x_38) ;  /* 0xfffffffc00b08947 */ /* 0x010fea000383ffff */
[----:B------:R-:W-:Y:S05]  /*08a0*/  EXIT ;  /* 0x000000000000794d */ /* 0x000fea0003800000 */
        .weak           $__internal_2_$__cuda_sm20_div_rn_f64_full
        .type           $__internal_2_$__cuda_sm20_div_rn_f64_full,@function
        .size           $__internal_2_$__cuda_sm20_div_rn_f64_full,(.L_x_47 - $__internal_2_$__cuda_sm20_div_rn_f64_full)
$__internal_2_$__cuda_sm20_div_rn_f64_full:
[C---:B------:R-:W-:Y:S01]  /*08b0*/  FSETP.GEU.AND P0, PT, |R9|.reuse, 1.469367938527859385e-39, PT ;  /* 0x001000000900780b */ /* 0x040fe20003f0e200 */
[----:B------:R-:W-:Y:S01]  /*08c0*/  BSSY.RECONVERGENT B2, `(.L_x_39) ;  /* 0x0000056000027945 */ /* 0x000fe20003800200 */
[----:B------:R-:W-:Y:S02]  /*08d0*/  LOP3.LUT R10, R9, 0x800fffff, RZ, 0xc0, !PT ;  /* 0x800fffff090a7812 */ /* 0x000fe400078ec0ff */
[C---:B------:R-:W-:Y:S02]  /*08e0*/  FSETP.GEU.AND P3, PT, |R7|.reuse, 1.469367938527859385e-39, PT ;  /* 0x001000000700780b */ /* 0x040fe40003f6e200 */
[----:B------:R-:W-:Y:S01]  /*08f0*/  LOP3.LUT R11, R10, 0x3ff00000, RZ, 0xfc, !PT ;  /* 0x3ff000000a0b7812 */ /* 0x000fe200078efcff */
[----:B------:R-:W-:Y:S01]  /*0900*/  IMAD.MOV.U32 R10, RZ, RZ, R8 ;  /* 0x000000ffff0a7224 */ /* 0x000fe200078e0008 */
[----:B------:R-:W-:Y:S02]  /*0910*/  MOV R22, 0x1 ;  /* 0x0000000100167802 */ /* 0x000fe40000000f00 */
[----:B------:R-:W-:-:S02]  /*0920*/  LOP3.LUT R4, R7, 0x7ff00000, RZ, 0xc0, !PT ;  /* 0x7ff0000007047812 */ /* 0x000fc400078ec0ff */
[----:B------:R-:W-:Y:S01]  /*0930*/  LOP3.LUT R27, R9, 0x7ff00000, RZ, 0xc0, !PT ;  /* 0x7ff00000091b7812 */ /* 0x000fe200078ec0ff */
[----:B------:R-:W-:-:S03]  /*0940*/  @!P0 DMUL R10, R8, 8.98846567431157953865e+307 ;  /* 0x7fe00000080a8828 */ /* 0x000fc60000000000 */
[C---:B------:R-:W-:Y:S02]  /*0950*/  ISETP.GE.U32.AND P2, PT, R4.reuse, R27, PT ;  /* 0x0000001b0400720c */ /* 0x040fe40003f46070 */
[----:B------:R-:W-:Y:S01]  /*0960*/  @!P3 LOP3.LUT R5, R9, 0x7ff00000, RZ, 0xc0, !PT ;  /* 0x7ff000000905b812 */ /* 0x000fe200078ec0ff */
[----:B------:R-:W0:Y:S03]  /*0970*/  MUFU.RCP64H R23, R11 ;  /* 0x0000000b00177308 */ /* 0x000e260000001800 */
[----:B------:R-:W-:Y:S01]  /*0980*/  @!P3 ISETP.GE.U32.AND P4, PT, R4, R5, PT ;  /* 0x000000050400b20c */ /* 0x000fe20003f86070 */
[----:B------:R-:W-:Y:S01]  /*0990*/  IMAD.MOV.U32 R5, RZ, RZ, 0x1ca00000 ;  /* 0x1ca00000ff057424 */ /* 0x000fe200078e00ff */
[----:B------:R-:W-:-:S04]  /*09a0*/  @!P0 LOP3.LUT R27, R11, 0x7ff00000, RZ, 0xc0, !PT ;  /* 0x7ff000000b1b8812 */ /* 0x000fc800078ec0ff */
        /* <DEDUP_REMOVED lines=17> */
[----:B------:R-:W-:Y:S01]  /*0ac0*/  @!P3 LOP3.LUT R20, R19, 0x7ff00000, RZ, 0xc0, !PT ;  /* 0x7ff000001314b812 */ /* 0x000fe200078ec0ff */
[----:B------:R-:W-:-:S03]  /*0ad0*/  VIADD R22, R27, 0xffffffff ;  /* 0xffffffff1b167836 */ /* 0x000fc60000000000 */
[----:B------:R-:W-:-:S04]  /*0ae0*/  IADD3 R21, PT, PT, R20, -0x1, RZ ;  /* 0xffffffff14157810 */ /* 0x000fc80007ffe0ff */
[----:B------:R-:W-:-:S04]  /*0af0*/  ISETP.GT.U32.AND P0, PT, R21, 0x7feffffe, PT ;  /* 0x7feffffe1500780c */ /* 0x000fc80003f04070 */
[----:B------:R-:W-:-:S13]  /*0b00*/  ISETP.GT.U32.OR P0, PT, R22, 0x7feffffe, P0 ;  /* 0x7feffffe1600780c */ /* 0x000fda0000704470 */
[----:B------:R-:W-:Y:S05]  /*0b10*/  @P0 BRA `(.L_x_40) ;  /* 0x00000000006c0947 */ /* 0x000fea0003800000 */
[----:B------:R-:W-:Y:S01]  /*0b20*/  LOP3.LUT R7, R9, 0x7ff00000, RZ, 0xc0, !PT ;  /* 0x7ff0000009077812 */ /* 0x000fe200078ec0ff */
[----:B------:R-:W-:-:S03]  /*0b30*/  IMAD.MOV.U32 R20, RZ, RZ, RZ ;  /* 0x000000ffff147224 */ /* 0x000fc600078e00ff */
[CC--:B------:R-:W-:Y:S02]  /*0b40*/  VIADDMNMX R6, R4.reuse, -R7.reuse, 0xb9600000, !PT ;  /* 0xb960000004067446 */ /* 0x0c0fe40007800907 */
[----:B------:R-:W-:Y:S02]  /*0b50*/  ISETP.GE.U32.AND P0, PT, R4, R7, PT ;  /* 0x000000070400720c */ /* 0x000fe40003f06070 */
[----:B------:R-:W-:Y:S02]  /*0b60*/  VIMNMX R6, PT, PT, R6, 0x46a00000, PT ;  /* 0x46a0000006067848 */ /* 0x000fe40003fe0100 */
[----:B------:R-:W-:-:S05]  /*0b70*/  SEL R5, R5, 0x63400000, !P0 ;  /* 0x6340000005057807 */ /* 0x000fca0004000000 */
[----:B------:R-:W-:-:S04]  /*0b80*/  IMAD.IADD R6, R6, 0x1, -R5 ;  /* 0x0000000106067824 */ /* 0x000fc800078e0a05 */
[----:B------:R-:W-:-:S06]  /*0b90*/  VIADD R21, R6, 0x7fe00000 ;  /* 0x7fe0000006157836 */ /* 0x000fcc0000000000 */
[----:B------:R-:W-:-:S10]  /*0ba0*/  DMUL R4, R24, R20 ;  /* 0x0000001418047228 */ /* 0x000fd40000000000 */
[----:B------:R-:W-:-:S13]  /*0bb0*/  FSETP.GTU.AND P0, PT, |R5|, 1.469367938527859385e-39, PT ;  /* 0x001000000500780b */ /* 0x000fda0003f0c200 */
[----:B------:R-:W-:Y:S05]  /*0bc0*/  @P0 BRA `(.L_x_41) ;  /* 0x0000000000940947 */ /* 0x000fea0003800000 */
[----:B------:R-:W-:Y:S01]  /*0bd0*/  DFMA R10, R24, -R10, R18 ;  /* 0x8000000a180a722b */ /* 0x000fe20000000012 */
[----:B------:R-:W-:-:S09]  /*0be0*/  MOV R20, RZ ;  /* 0x000000ff00147202 */ /* 0x000fd20000000f00 */
[C---:B------:R-:W-:Y:S02]  /*0bf0*/  FSETP.NEU.AND P0, PT, R11.reuse, RZ, PT ;  /* 0x000000ff0b00720b */ /* 0x040fe40003f0d000 */
[----:B------:R-:W-:-:S04]  /*0c00*/  LOP3.LUT R7, R11, 0x80000000, R9, 0x48, !PT ;  /* 0x800000000b077812 */ /* 0x000fc800078e4809 */
[----:B------:R-:W-:-:S07]  /*0c10*/  LOP3.LUT R21, R7, R21, RZ, 0xfc, !PT ;  /* 0x0000001507157212 */ /* 0x000fce00078efcff */
[----:B------:R-:W-:Y:S05]  /*0c20*/  @!P0 BRA `(.L_x_41) ;  /* 0x00000000007c8947 */ /* 0x000fea0003800000 */
[----:B------:R-:W-:Y:S01]  /*0c30*/  IMAD.MOV R9, RZ, RZ, -R6 ;  /* 0x000000ffff097224 */ /* 0x000fe200078e0a06 */
[----:B------:R-:W-:Y:S01]  /*0c40*/  DMUL.RP R20, R24, R20 ;  /* 0x0000001418147228 */ /* 0x000fe20000008000 */
[----:B------:R-:W-:-:S06]  /*0c50*/  IMAD.MOV.U32 R8, RZ, RZ, RZ ;  /* 0x000000ffff087224 */ /* 0x000fcc00078e00ff */
[----:B------:R-:W-:-:S03]  /*0c60*/  DFMA R8, R4, -R8, R24 ;  /* 0x800000080408722b */ /* 0x000fc60000000018 */
[----:B------:R-:W-:-:S03]  /*0c70*/  LOP3.LUT R7, R21, R7, RZ, 0x3c, !PT ;  /* 0x0000000715077212 */ /* 0x000fc600078e3cff */
[----:B------:R-:W-:-:S04]  /*0c80*/  IADD3 R8, PT, PT, -R6, -0x43300000, RZ ;  /* 0xbcd0000006087810 */ /* 0x000fc80007ffe1ff */
[----:B------:R-:W-:-:S04]  /*0c90*/  FSETP.NEU.AND P0, PT, |R9|, R8, PT ;  /* 0x000000080900720b */ /* 0x000fc80003f0d200 */
[----:B------:R-:W-:Y:S02]  /*0ca0*/  FSEL R4, R20, R4, !P0 ;  /* 0x0000000414047208 */ /* 0x000fe40004000000 */
[----:B------:R-:W-:Y:S01]  /*0cb0*/  FSEL R5, R7, R5, !P0 ;  /* 0x0000000507057208 */ /* 0x000fe20004000000 */
[----:B------:R-:W-:Y:S06]  /*0cc0*/  BRA `(.L_x_41) ;  /* 0x0000000000547947 */ /* 0x000fec0003800000 */
.L_x_40:
        /* <DEDUP_REMOVED lines=11> */
[----:B------:R-:W-:Y:S02]  /*0d80*/  @P0 LOP3.LUT R6, R5, 0x7ff00000, RZ, 0xfc, !PT ;  /* 0x7ff0000005060812 */ /* 0x000fe400078efcff */
[----:B------:R-:W-:Y:S01]  /*0d90*/  @!P0 MOV R4, RZ ;  /* 0x000000ff00048202 */ /* 0x000fe20000000f00 */
[----:B------:R-:W-:Y:S02]  /*0da0*/  @P0 IMAD.MOV.U32 R4, RZ, RZ, RZ ;  /* 0x000000ffff040224 */ /* 0x000fe400078e00ff */
[----:B------:R-:W-:Y:S01]  /*0db0*/  @P0 IMAD.MOV.U32 R5, RZ, RZ, R6 ;  /* 0x000000ffff050224 */ /* 0x000fe200078e0006 */
[----:B------:R-:W-:Y:S06]  /*0dc0*/  BRA `(.L_x_41) ;  /* 0x0000000000147947 */ /* 0x000fec0003800000 */
.L_x_43:
[----:B------:R-:W-:Y:S01]  /*0dd0*/  LOP3.LUT R5, R9, 0x80000, RZ, 0xfc, !PT ;  /* 0x0008000009057812 */ /* 0x000fe200078efcff */
[----:B------:R-:W-:Y:S01]  /*0de0*/  IMAD.MOV.U32 R4, RZ, RZ, R8 ;  /* 0x000000ffff047224 */ /* 0x000fe200078e0008 */
[----:B------:R-:W-:Y:S06]  /*0df0*/  BRA `(.L_x_41) ;  /* 0x0000000000087947 */ /* 0x000fec0003800000 */
.L_x_42:
[----:B------:R-:W-:Y:S01]  /*0e00*/  LOP3.LUT R5, R7, 0x80000, RZ, 0xfc, !PT ;  /* 0x0008000007057812 */ /* 0x000fe200078efcff */
[----:B------:R-:W-:-:S07]  /*0e10*/  IMAD.MOV.U32 R4, RZ, RZ, R6 ;  /* 0x000000ffff047224 */ /* 0x000fce00078e0006 */
.L_x_41:
[----:B------:R-:W-:Y:S05]  /*0e20*/  BSYNC.RECONVERGENT B2 ;  /* 0x0000000000027941 */ /* 0x000fea0003800200 */
.L_x_39:
[----:B------:R-:W-:Y:S01]  /*0e30*/  MOV R6, R4 ;  /* 0x0000000400067202 */ /* 0x000fe20000000f00 */
[----:B------:R-:W-:Y:S02]  /*0e40*/  IMAD.MOV.U32 R7, RZ, RZ, R5 ;  /* 0x000000ffff077224 */ /* 0x000fe400078e0005 */
[----:B------:R-:W-:Y:S02]  /*0e50*/  IMAD.MOV.U32 R4, RZ, RZ, R0 ;  /* 0x000000ffff047224 */ /* 0x000fe400078e0000 */
[----:B------:R-:W-:-:S04]  /*0e60*/  IMAD.MOV.U32 R5, RZ, RZ, 0x0 ;  /* 0x00000000ff057424 */ /* 0x000fc800078e00ff */
[----:B------:R-:W-:Y:S05]  /*0e70*/  RET.REL.NODEC R4 `(cuinterp) ;  /* 0xfffffff004607950 */ /* 0x000fea0003c3ffff */
.L_x_44:
        /* <DEDUP_REMOVED lines=16> */
.L_x_47:


//--------------------- .nv.shared.reserved.0     --------------------------
	.section	.nv.shared.reserved.0,"aw",@nobits
	.weak		__nv_reservedSMEM_offset_0_alias
	.size		__nv_reservedSMEM_offset_0_alias, 0, 64
	.other		__nv_reservedSMEM_offset_0_alias,@"STO_CUDA_RESERVED_SHARED STV_DEFAULT"
__nv_reservedSMEM_offset_0_alias:
	.zero		0
	.zero		64


//--------------------- .nv.constant0.gpu_rf_voltage_calc_mem_ops --------------------------
	.section	.nv.constant0.gpu_rf_voltage_calc_mem_ops,"a",@progbits
	.sectionflags	@""
	.align	4
.nv.constant0.gpu_rf_voltage_calc_mem_ops:
	.zero		956


//--------------------- .nv.constant0.gpu_beam_fb_track_other --------------------------
	.section	.nv.constant0.gpu_beam_fb_track_other,"a",@progbits
	.sectionflags	@""
	.align	4
.nv.constant0.gpu_beam_fb_track_other:
	.zero		964


//--------------------- .nv.constant0.cugradient  --------------------------
	.section	.nv.constant0.cugradient,"a",@progbits
	.sectionflags	@""
	.align	4
.nv.constant0.cugradient:
	.zero		924


//--------------------- .nv.constant0.cuinterp    --------------------------
	.section	.nv.constant0.cuinterp,"a",@progbits
	.sectionflags	@""
	.align	4
.nv.constant0.cuinterp:
	.zero		960


//--------------------- SYMBOLS --------------------------

	.type		.nv.reservedSmem.offset0,@object
	.size		.nv.reservedSmem.offset0,0x4
